	.target	sm_100a

	.elftype	@"ET_EXEC"


//--------------------- .note.nv.tkinfo           --------------------------
	.section	.note.nv.tkinfo,"",@"SHT_NOTE"
	.sectionflags	@"SHF_NOTE_NV_TKINFO"
	.tkinfo
        /*0018*/ 	.word	0x00000002
        /*0030*/ 	.string	""
        /*0030*/ 	.string	"ptxas"
        /*0030*/ 	.string	"Cuda compilation tools, release 13.0, V13.0.88"
        /*0030*/ 	.string	"Build cuda_13.0.r13.0/compiler.36424714_0"
        /*0030*/ 	.string	"-arch sm_100a -m 64 "



//--------------------- .note.nv.cuinfo           --------------------------
	.section	.note.nv.cuinfo,"",@"SHT_NOTE"
	.sectionflags	@"SHF_NOTE_NV_CUINFO"
        /*0018*/ 	.short	0x0002
        /*001a*/ 	.short	0x0064
        /*001c*/ 	.short	0x0082
	.zero		2


//--------------------- .nv.info                  --------------------------
	.section	.nv.info,"",@"SHT_CUDA_INFO"
	.align	4


	//----- nvinfo : EIATTR_REGCOUNT
	.align		4
        /*0000*/ 	.byte	0x04, 0x2f
        /*0002*/ 	.short	(.L_20 - .L_19)
	.align		4
.L_19:
        /*0004*/ 	.word	index@(_ZN7cutlass13device_kernelINS_4gemm6kernel13GemmUniversalIN4cute5tupleIJiiiiEEENS1_10collective13CollectiveMmaINS1_35MainloopSm100TmaUmmaWarpSpecializedILi16ELi2ELi4ENS5_IJNS4_1CILi2EEENSA_ILi4EEENSA_ILi1EEEEEEEENS5_IJNSA_ILi128EEENSA_ILi256EEENSA_ILi64EEEEEENS_12float_e5m2_tENS5_IJlSD_lEEESK_SL_NS4_8TiledMMAINS4_8MMA_AtomIJNS4_10MMA_TraitsINS4_25SM100_MMA_F8F6F4_2x1SM_SSEJSK_SK_fSG_SH_NS4_17integral_constantINS4_4UMMA5MajorELSS_0EEEST_NSQ_INSR_7ScaleInELSU_0EEESV_EEEEEENS4_6LayoutINS5_IJSD_SD_SD_EEENS5_IJNSA_ILi0EEES10_S10_EEEEENS5_IJNS4_10UnderscoreES13_S13_EEEEENS4_28SM100_TMA_2SM_LOAD_MULTICASTENS4_14ComposedLayoutINS4_7SwizzleILi2ELi4ELi3EEENS4_18smem_ptr_flag_bitsILi8EEENSY_INS5_IJNSA_ILi8EEESI_EEENS5_IJSI_SD_EEEEEEEvNS4_8identityENS4_18SM100_TMA_2SM_LOADES1G_vS1H_EENS_8epilogue10collective18CollectiveEpilogueINS1K_23Sm100TmaWarpSpecializedILi4ELi2ELi32ELb0ELb0EEEJNS5_IJSI_SH_SI_EEENS5_IJNSY_ISI_SD_EENSY_INS5_IJNSA_ILi32EEESB_EEENS5_IJSD_SG_EEEEEEEESK_SL_SK_SL_NS1K_6fusion15FusionCallbacksIS1O_NS1W_17LinearCombinationISK_fSK_fLNS_15FloatRoundStyleE2EEES1P_S1V_JEEENS4_5SM1004TMEM4LOAD26SM100_TMEM_LOAD_32dp32b32xENS4_13SM90_TMA_LOADENS17_INS18_ILi1ELi4ELi3EEES1B_NSY_INS5_IJS1C_S1R_EEENS5_IJS1R_SD_EEEEEEENS4_39AutoVectorizingCopyWithAssumedAlignmentILi128EEENS4_14SM90_TMA_STOREES2B_S2D_S2D_EEEvvEEEEvNT_6ParamsE)
        /*0008*/ 	.word	0x00000075


	//----- nvinfo : EIATTR_FRAME_SIZE
	.align		4
.L_20:
        /*000c*/ 	.byte	0x04, 0x11
        /*000e*/ 	.short	(.L_22 - .L_21)
	.align		4
.L_21:
        /*0010*/ 	.word	index@($__internal_2_$__cuda_sm10x_tcgen05_guardrail_trap_unallocated_columns_being_dealloced)
        /*0014*/ 	.word	0x00000000


	//----- nvinfo : EIATTR_FRAME_SIZE
	.align		4
.L_22:
        /*0018*/ 	.byte	0x04, 0x11
        /*001a*/ 	.short	(.L_24 - .L_23)
	.align		4
.L_23:
        /*001c*/ 	.word	index@($__internal_1_$__cuda_sm10x_tcgen05_guardrail_trap_phase_invalid_during_alloc)
        /*0020*/ 	.word	0x00000000


	//----- nvinfo : EIATTR_FRAME_SIZE
	.align		4
.L_24:
        /*0024*/ 	.byte	0x04, 0x11
        /*0026*/ 	.short	(.L_26 - .L_25)
	.align		4
.L_25:
        /*0028*/ 	.word	index@($__internal_0_$__cuda_sm10x_tcgen05_guardrail_trap_col_being_dealloced_not_returned_by_alloc)
        /*002c*/ 	.word	0x00000000


	//----- nvinfo : EIATTR_FRAME_SIZE
	.align		4
.L_26:
        /*0030*/ 	.byte	0x04, 0x11
        /*0032*/ 	.short	(.L_28 - .L_27)
	.align		4
.L_27:
        /*0034*/ 	.word	index@(_ZN7cutlass13device_kernelINS_4gemm6kernel13GemmUniversalIN4cute5tupleIJiiiiEEENS1_10collective13CollectiveMmaINS1_35MainloopSm100TmaUmmaWarpSpecializedILi16ELi2ELi4ENS5_IJNS4_1CILi2EEENSA_ILi4EEENSA_ILi1EEEEEEEENS5_IJNSA_ILi128EEENSA_ILi256EEENSA_ILi64EEEEEENS_12float_e5m2_tENS5_IJlSD_lEEESK_SL_NS4_8TiledMMAINS4_8MMA_AtomIJNS4_10MMA_TraitsINS4_25SM100_MMA_F8F6F4_2x1SM_SSEJSK_SK_fSG_SH_NS4_17integral_constantINS4_4UMMA5MajorELSS_0EEEST_NSQ_INSR_7ScaleInELSU_0EEESV_EEEEEENS4_6LayoutINS5_IJSD_SD_SD_EEENS5_IJNSA_ILi0EEES10_S10_EEEEENS5_IJNS4_10UnderscoreES13_S13_EEEEENS4_28SM100_TMA_2SM_LOAD_MULTICASTENS4_14ComposedLayoutINS4_7SwizzleILi2ELi4ELi3EEENS4_18smem_ptr_flag_bitsILi8EEENSY_INS5_IJNSA_ILi8EEESI_EEENS5_IJSI_SD_EEEEEEEvNS4_8identityENS4_18SM100_TMA_2SM_LOADES1G_vS1H_EENS_8epilogue10collective18CollectiveEpilogueINS1K_23Sm100TmaWarpSpecializedILi4ELi2ELi32ELb0ELb0EEEJNS5_IJSI_SH_SI_EEENS5_IJNSY_ISI_SD_EENSY_INS5_IJNSA_ILi32EEESB_EEENS5_IJSD_SG_EEEEEEEESK_SL_SK_SL_NS1K_6fusion15FusionCallbacksIS1O_NS1W_17LinearCombinationISK_fSK_fLNS_15FloatRoundStyleE2EEES1P_S1V_JEEENS4_5SM1004TMEM4LOAD26SM100_TMEM_LOAD_32dp32b32xENS4_13SM90_TMA_LOADENS17_INS18_ILi1ELi4ELi3EEES1B_NSY_INS5_IJS1C_S1R_EEENS5_IJS1R_SD_EEEEEEENS4_39AutoVectorizingCopyWithAssumedAlignmentILi128EEENS4_14SM90_TMA_STOREES2B_S2D_S2D_EEEvvEEEEvNT_6ParamsE)
        /*0038*/ 	.word	0x00000000


	//----- nvinfo : EIATTR_MIN_STACK_SIZE
	.align		4
.L_28:
        /*003c*/ 	.byte	0x04, 0x12
        /*003e*/ 	.short	(.L_30 - .L_29)
	.align		4
.L_29:
        /*0040*/ 	.word	index@(_ZN7cutlass13device_kernelINS_4gemm6kernel13GemmUniversalIN4cute5tupleIJiiiiEEENS1_10collective13CollectiveMmaINS1_35MainloopSm100TmaUmmaWarpSpecializedILi16ELi2ELi4ENS5_IJNS4_1CILi2EEENSA_ILi4EEENSA_ILi1EEEEEEEENS5_IJNSA_ILi128EEENSA_ILi256EEENSA_ILi64EEEEEENS_12float_e5m2_tENS5_IJlSD_lEEESK_SL_NS4_8TiledMMAINS4_8MMA_AtomIJNS4_10MMA_TraitsINS4_25SM100_MMA_F8F6F4_2x1SM_SSEJSK_SK_fSG_SH_NS4_17integral_constantINS4_4UMMA5MajorELSS_0EEEST_NSQ_INSR_7ScaleInELSU_0EEESV_EEEEEENS4_6LayoutINS5_IJSD_SD_SD_EEENS5_IJNSA_ILi0EEES10_S10_EEEEENS5_IJNS4_10UnderscoreES13_S13_EEEEENS4_28SM100_TMA_2SM_LOAD_MULTICASTENS4_14ComposedLayoutINS4_7SwizzleILi2ELi4ELi3EEENS4_18smem_ptr_flag_bitsILi8EEENSY_INS5_IJNSA_ILi8EEESI_EEENS5_IJSI_SD_EEEEEEEvNS4_8identityENS4_18SM100_TMA_2SM_LOADES1G_vS1H_EENS_8epilogue10collective18CollectiveEpilogueINS1K_23Sm100TmaWarpSpecializedILi4ELi2ELi32ELb0ELb0EEEJNS5_IJSI_SH_SI_EEENS5_IJNSY_ISI_SD_EENSY_INS5_IJNSA_ILi32EEESB_EEENS5_IJSD_SG_EEEEEEEESK_SL_SK_SL_NS1K_6fusion15FusionCallbacksIS1O_NS1W_17LinearCombinationISK_fSK_fLNS_15FloatRoundStyleE2EEES1P_S1V_JEEENS4_5SM1004TMEM4LOAD26SM100_TMEM_LOAD_32dp32b32xENS4_13SM90_TMA_LOADENS17_INS18_ILi1ELi4ELi3EEES1B_NSY_INS5_IJS1C_S1R_EEENS5_IJS1R_SD_EEEEEEENS4_39AutoVectorizingCopyWithAssumedAlignmentILi128EEENS4_14SM90_TMA_STOREES2B_S2D_S2D_EEEvvEEEEvNT_6ParamsE)
        /*0044*/ 	.word	0x00000000
.L_30:


//--------------------- .nv.compat                --------------------------
	.section	.nv.compat,"",@"SHT_CUDA_COMPAT_INFO"
	.align	4
        /*0000*/ 	.byte	0x02, 0x09, 0x01, 0x00, 0x02, 0x02, 0x02, 0x00, 0x02, 0x05, 0x05, 0x00, 0x03, 0x07, 0x01, 0x01
        /*0010*/ 	.byte	0x02, 0x03, 0x01, 0x00, 0x02, 0x06, 0x01, 0x00, 0x04, 0x0b, 0x08, 0x00, 0x09, 0x00, 0x00, 0x00
        /*0020*/ 	.byte	0x00, 0x00, 0x00, 0x00


//--------------------- .nv.info._ZN7cutlass13device_kernelINS_4gemm6kernel13GemmUniversalIN4cute5tupleIJiiiiEEENS1_10collective13CollectiveMmaINS1_35MainloopSm100TmaUmmaWarpSpecializedILi16ELi2ELi4ENS5_IJNS4_1CILi2EEENSA_ILi4EEENSA_ILi1EEEEEEEENS5_IJNSA_ILi128EEENSA_ILi256EEENSA_ILi64EEEEEENS_12float_e5m2_tENS5_IJlSD_lEEESK_SL_NS4_8TiledMMAINS4_8MMA_AtomIJNS4_10MMA_TraitsINS4_25SM100_MMA_F8F6F4_2x1SM_SSEJSK_SK_fSG_SH_NS4_17integral_constantINS4_4UMMA5MajorELSS_0EEEST_NSQ_INSR_7ScaleInELSU_0EEESV_EEEEEENS4_6LayoutINS5_IJSD_SD_SD_EEENS5_IJNSA_ILi0EEES10_S10_EEEEENS5_IJNS4_10UnderscoreES13_S13_EEEEENS4_28SM100_TMA_2SM_LOAD_MULTICASTENS4_14ComposedLayoutINS4_7SwizzleILi2ELi4ELi3EEENS4_18smem_ptr_flag_bitsILi8EEENSY_INS5_IJNSA_ILi8EEESI_EEENS5_IJSI_SD_EEEEEEEvNS4_8identityENS4_18SM100_TMA_2SM_LOADES1G_vS1H_EENS_8epilogue10collective18CollectiveEpilogueINS1K_23Sm100TmaWarpSpecializedILi4ELi2ELi32ELb0ELb0EEEJNS5_IJSI_SH_SI_EEENS5_IJNSY_ISI_SD_EENSY_INS5_IJNSA_ILi32EEESB_EEENS5_IJSD_SG_EEEEEEEESK_SL_SK_SL_NS1K_6fusion15FusionCallbacksIS1O_NS1W_17LinearCombinationISK_fSK_fLNS_15FloatRoundStyleE2EEES1P_S1V_JEEENS4_5SM1004TMEM4LOAD26SM100_TMEM_LOAD_32dp32b32xENS4_13SM90_TMA_LOADENS17_INS18_ILi1ELi4ELi3EEES1B_NSY_INS5_IJS1C_S1R_EEENS5_IJS1R_SD_EEEEEEENS4_39AutoVectorizingCopyWithAssumedAlignmentILi128EEENS4_14SM90_TMA_STOREES2B_S2D_S2D_EEEvvEEEEvNT_6ParamsE --------------------------
	.section	.nv.info._ZN7cutlass13device_kernelINS_4gemm6kernel13GemmUniversalIN4cute5tupleIJiiiiEEENS1_10collective13CollectiveMmaINS1_35MainloopSm100TmaUmmaWarpSpecializedILi16ELi2ELi4ENS5_IJNS4_1CILi2EEENSA_ILi4EEENSA_ILi1EEEEEEEENS5_IJNSA_ILi128EEENSA_ILi256EEENSA_ILi64EEEEEENS_12float_e5m2_tENS5_IJlSD_lEEESK_SL_NS4_8TiledMMAINS4_8MMA_AtomIJNS4_10MMA_TraitsINS4_25SM100_MMA_F8F6F4_2x1SM_SSEJSK_SK_fSG_SH_NS4_17integral_constantINS4_4UMMA5MajorELSS_0EEEST_NSQ_INSR_7ScaleInELSU_0EEESV_EEEEEENS4_6LayoutINS5_IJSD_SD_SD_EEENS5_IJNSA_ILi0EEES10_S10_EEEEENS5_IJNS4_10UnderscoreES13_S13_EEEEENS4_28SM100_TMA_2SM_LOAD_MULTICASTENS4_14ComposedLayoutINS4_7SwizzleILi2ELi4ELi3EEENS4_18smem_ptr_flag_bitsILi8EEENSY_INS5_IJNSA_ILi8EEESI_EEENS5_IJSI_SD_EEEEEEEvNS4_8identityENS4_18SM100_TMA_2SM_LOADES1G_vS1H_EENS_8epilogue10collective18CollectiveEpilogueINS1K_23Sm100TmaWarpSpecializedILi4ELi2ELi32ELb0ELb0EEEJNS5_IJSI_SH_SI_EEENS5_IJNSY_ISI_SD_EENSY_INS5_IJNSA_ILi32EEESB_EEENS5_IJSD_SG_EEEEEEEESK_SL_SK_SL_NS1K_6fusion15FusionCallbacksIS1O_NS1W_17LinearCombinationISK_fSK_fLNS_15FloatRoundStyleE2EEES1P_S1V_JEEENS4_5SM1004TMEM4LOAD26SM100_TMEM_LOAD_32dp32b32xENS4_13SM90_TMA_LOADENS17_INS18_ILi1ELi4ELi3EEES1B_NSY_INS5_IJS1C_S1R_EEENS5_IJS1R_SD_EEEEEEENS4_39AutoVectorizingCopyWithAssumedAlignmentILi128EEENS4_14SM90_TMA_STOREES2B_S2D_S2D_EEEvvEEEEvNT_6ParamsE,"",@"SHT_CUDA_INFO"
	.sectionflags	@""
	.align	4


	//----- nvinfo : EIATTR_CUDA_API_VERSION
	.align		4
        /*0000*/ 	.byte	0x04, 0x37
        /*0002*/ 	.short	(.L_32 - .L_31)
.L_31:
        /*0004*/ 	.word	0x00000082


	//----- nvinfo : EIATTR_KPARAM_INFO
	.align		4
.L_32:
        /*0008*/ 	.byte	0x04, 0x17
        /*000a*/ 	.short	(.L_34 - .L_33)
.L_33:
        /*000c*/ 	.word	0x00000000
        /*0010*/ 	.short	0x0000
        /*0012*/ 	.short	0x0000
        /*0014*/ 	.byte	0x00, 0xf0, 0x01, 0x20


	//----- nvinfo : EIATTR_AT_ENTRY_FRAGMENTS
	.align		4
.L_34:
        /*0018*/ 	.byte	0x04, 0x4f
        /*001a*/ 	.short	(.L_36 - .L_35)


	//   ....[0]....
.L_35:
        /*001c*/ 	.word	0x00000007


	//----- nvinfo : EIATTR_RESERVED_SMEM_USED
	.align		4
.L_36:
        /*0020*/ 	.byte	0x01, 0x41
	.zero		2


	//----- nvinfo : EIATTR_SPARSE_MMA_MASK
	.align		4
        /*0024*/ 	.byte	0x03, 0x50
        /*0026*/ 	.short	0x0000


	//----- nvinfo : EIATTR_TCGEN05_2CTA_USED
	.align		4
        /*0028*/ 	.byte	0x01, 0x52
	.zero		2


	//----- nvinfo : EIATTR_MAXREG_COUNT
	.align		4
        /*002c*/ 	.byte	0x03, 0x1b
        /*002e*/ 	.short	0x00ff


	//----- nvinfo : EIATTR_NUM_BARRIERS
	.align		4
        /*0030*/ 	.byte	0x02, 0x4c
        /*0032*/ 	.byte	0x07
	.zero		1


	//----- nvinfo : EIATTR_EXTERNS
	.align		4
        /*0034*/ 	.byte	0x04, 0x0f
        /*0036*/ 	.short	(.L_38 - .L_37)


	//   ....[0]....
	.align		4
.L_37:
        /*0038*/ 	.word	index@(__assertfail)


	//----- nvinfo : EIATTR_MERCURY_ISA_VERSION
	.align		4
.L_38:
        /*003c*/ 	.byte	0x03, 0x5f
        /*003e*/ 	.short	0x0101


	//----- nvinfo : EIATTR_INT_WARP_WIDE_INSTR_OFFSETS
	.align		4
        /*0040*/ 	.byte	0x04, 0x31
        /*0042*/ 	.short	(.L_40 - .L_39)


	//   ....[0]....
.L_39:
        /*0044*/ 	.word	0x00000f10


	//   ....[1]....
        /*0048*/ 	.word	0x00000fb0


	//   ....[2]....
        /*004c*/ 	.word	0x00004a60


	//   ....[3]....
        /*0050*/ 	.word	0x00004a80


	//   ....[4]....
        /*0054*/ 	.word	0x00004ab0


	//   ....[5]....
        /*0058*/ 	.word	0x00005620


	//   ....[6]....
        /*005c*/ 	.word	0x000056c0


	//   ....[7]....
        /*0060*/ 	.word	0x00005770


	//   ....[8]....
        /*0064*/ 	.word	0x000057e0


	//   ....[9]....
        /*0068*/ 	.word	0x000058a0


	//   ....[10]....
        /*006c*/ 	.word	0x00005940


	//   ....[11]....
        /*0070*/ 	.word	0x000059b0


	//   ....[12]....
        /*0074*/ 	.word	0x00005a70


	//   ....[13]....
        /*0078*/ 	.word	0x00005b10


	//   ....[14]....
        /*007c*/ 	.word	0x00005bb0


	//   ....[15]....
        /*0080*/ 	.word	0x00005ca0


	//   ....[16]....
        /*0084*/ 	.word	0x00005d70


	//----- nvinfo : EIATTR_COOP_GROUP_MASK_REGIDS
	.align		4
.L_40:
        /*0088*/ 	.byte	0x04, 0x29
        /*008a*/ 	.short	(.L_42 - .L_41)


	//   ....[0]....
.L_41:
        /*008c*/ 	.word	0xffffffff


	//   ....[1]....
        /*0090*/ 	.word	0xffffffff


	//   ....[2]....
        /*0094*/ 	.word	0xffffffff


	//   ....[3]....
        /*0098*/ 	.word	0xffffffff


	//   ....[4]....
        /*009c*/ 	.word	0xffffffff


	//   ....[5]....
        /*00a0*/ 	.word	0xffffffff


	//   ....[6]....
        /*00a4*/ 	.word	0xffffffff


	//   ....[7]....
        /*00a8*/ 	.word	0xffffffff


	//   ....[8]....
        /*00ac*/ 	.word	0xffffffff


	//   ....[9]....
        /*00b0*/ 	.word	0xffffffff


	//   ....[10]....
        /*00b4*/ 	.word	0xffffffff


	//   ....[11]....
        /*00b8*/ 	.word	0xffffffff


	//   ....[12]....
        /*00bc*/ 	.word	0xffffffff


	//   ....[13]....
        /*00c0*/ 	.word	0xffffffff


	//----- nvinfo : EIATTR_COOP_GROUP_INSTR_OFFSETS
	.align		4
.L_42:
        /*00c4*/ 	.byte	0x04, 0x28
        /*00c6*/ 	.short	(.L_44 - .L_43)


	//   ....[0]....
.L_43:
        /*00c8*/ 	.word	0x000000b0


	//   ....[1]....
        /*00cc*/ 	.word	0x00000510


	//   ....[2]....
        /*00d0*/ 	.word	0x00000880


	//   ....[3]....
        /*00d4*/ 	.word	0x00000a10


	//   ....[4]....
        /*00d8*/ 	.word	0x00000b00


	//   ....[5]....
        /*00dc*/ 	.word	0x00000c60


	//   ....[6]....
        /*00e0*/ 	.word	0x00000df0


	//   ....[7]....
        /*00e4*/ 	.word	0x00001030


	//   ....[8]....
        /*00e8*/ 	.word	0x000023c0


	//   ....[9]....
        /*00ec*/ 	.word	0x00003920


	//   ....[10]....
        /*00f0*/ 	.word	0x00003df0


	//   ....[11]....
        /*00f4*/ 	.word	0x00003e20


	//   ....[12]....
        /*00f8*/ 	.word	0x00004960


	//   ....[13]....
        /*00fc*/ 	.word	0x00004b70


	//----- nvinfo : EIATTR_VRC_CTA_INIT_COUNT
	.align		4
.L_44:
        /*0100*/ 	.byte	0x02, 0x4a
        /*0102*/ 	.byte	0x80
	.zero		1


	//----- nvinfo : EIATTR_SYSCALL_OFFSETS
	.align		4
        /*0104*/ 	.byte	0x04, 0x46
        /*0106*/ 	.short	(.L_46 - .L_45)


	//   ....[0]....
.L_45:
        /*0108*/ 	.word	0x000068e0


	//   ....[1]....
        /*010c*/ 	.word	0x00006a20


	//   ....[2]....
        /*0110*/ 	.word	0x00007200


	//   ....[3]....
        /*0114*/ 	.word	0x00007fe0


	//   ....[4]....
        /*0118*/ 	.word	0x00008d70


	//   ....[5]....
        /*011c*/ 	.word	0x00009b20


	//----- nvinfo : EIATTR_MBARRIER_INSTR_OFFSETS
	.align		4
.L_46:
        /*0120*/ 	.byte	0x04, 0x39
        /*0122*/ 	.short	(.L_48 - .L_47)


	//   ....[0]....
.L_47:
        /*0124*/ 	.word	0x00000660
        /*0128*/ 	.word	0x000000ff
        /*012c*/ 	.word	0x00000000
        /*0130*/ 	.short	0x0100
        /*0132*/ 	.byte	0x04
	.zero		1


	//   ....[1]....
        /*0134*/ 	.word	0x00000670
        /*0138*/ 	.word	0x000000ff
        /*013c*/ 	.word	0x00000080
        /*0140*/ 	.short	0x0100
        /*0142*/ 	.byte	0x04
	.zero		1


	//   ....[2]....
        /*0144*/ 	.word	0x00000680
        /*0148*/ 	.word	0x000000ff
        /*014c*/ 	.word	0x00000008
        /*0150*/ 	.short	0x0100
        /*0152*/ 	.byte	0x04
	.zero		1


	//   ....[3]....
        /*0154*/ 	.word	0x00000690
        /*0158*/ 	.word	0x000000ff
        /*015c*/ 	.word	0x00000088
        /*0160*/ 	.short	0x0100
        /*0162*/ 	.byte	0x04
	.zero		1


	//   ....[4]....
        /*0164*/ 	.word	0x000006a0
        /*0168*/ 	.word	0x000000ff
        /*016c*/ 	.word	0x00000010
        /*0170*/ 	.short	0x0100
        /*0172*/ 	.byte	0x04
	.zero		1


	//   ....[5]....
        /*0174*/ 	.word	0x000006b0
        /*0178*/ 	.word	0x000000ff
        /*017c*/ 	.word	0x00000090
        /*0180*/ 	.short	0x0100
        /*0182*/ 	.byte	0x04
	.zero		1


	//   ....[6]....
        /*0184*/ 	.word	0x000006c0
        /*0188*/ 	.word	0x000000ff
        /*018c*/ 	.word	0x00000018
        /*0190*/ 	.short	0x0100
        /*0192*/ 	.byte	0x04
	.zero		1


	//   ....[7]....
        /*0194*/ 	.word	0x000006d0
        /*0198*/ 	.word	0x000000ff
        /*019c*/ 	.word	0x00000098
        /*01a0*/ 	.short	0x0100
        /*01a2*/ 	.byte	0x04
	.zero		1


	//   ....[8]....
        /*01a4*/ 	.word	0x000006e0
        /*01a8*/ 	.word	0x000000ff
        /*01ac*/ 	.word	0x00000020
        /*01b0*/ 	.short	0x0100
        /*01b2*/ 	.byte	0x04
	.zero		1


	//   ....[9]....
        /*01b4*/ 	.word	0x000006f0
        /*01b8*/ 	.word	0x000000ff
        /*01bc*/ 	.word	0x000000a0
        /*01c0*/ 	.short	0x0100
        /*01c2*/ 	.byte	0x04
	.zero		1


	//   ....[10]....
        /*01c4*/ 	.word	0x00000700
        /*01c8*/ 	.word	0x000000ff
        /*01cc*/ 	.word	0x00000028
        /*01d0*/ 	.short	0x0100
        /*01d2*/ 	.byte	0x04
	.zero		1


	//   ....[11]....
        /*01d4*/ 	.word	0x00000710
        /*01d8*/ 	.word	0x000000ff
        /*01dc*/ 	.word	0x000000a8
        /*01e0*/ 	.short	0x0100
        /*01e2*/ 	.byte	0x04
	.zero		1


	//   ....[12]....
        /*01e4*/ 	.word	0x00000720
        /*01e8*/ 	.word	0x000000ff
        /*01ec*/ 	.word	0x00000030
        /*01f0*/ 	.short	0x0100
        /*01f2*/ 	.byte	0x04
	.zero		1


	//   ....[13]....
        /*01f4*/ 	.word	0x00000730
        /*01f8*/ 	.word	0x000000ff
        /*01fc*/ 	.word	0x000000b0
        /*0200*/ 	.short	0x0100
        /*0202*/ 	.byte	0x04
	.zero		1


	//   ....[14]....
        /*0204*/ 	.word	0x00000740
        /*0208*/ 	.word	0x000000ff
        /*020c*/ 	.word	0x00000038
        /*0210*/ 	.short	0x0100
        /*0212*/ 	.byte	0x04
	.zero		1


	//   ....[15]....
        /*0214*/ 	.word	0x00000750
        /*0218*/ 	.word	0x000000ff
        /*021c*/ 	.word	0x000000b8
        /*0220*/ 	.short	0x0100
        /*0222*/ 	.byte	0x04
	.zero		1


	//   ....[16]....
        /*0224*/ 	.word	0x00000760
        /*0228*/ 	.word	0x000000ff
        /*022c*/ 	.word	0x00000040
        /*0230*/ 	.short	0x0100
        /*0232*/ 	.byte	0x04
	.zero		1


	//   ....[17]....
        /*0234*/ 	.word	0x00000770
        /*0238*/ 	.word	0x000000ff
        /*023c*/ 	.word	0x000000c0
        /*0240*/ 	.short	0x0100
        /*0242*/ 	.byte	0x04
	.zero		1


	//   ....[18]....
        /*0244*/ 	.word	0x00000780
        /*0248*/ 	.word	0x000000ff
        /*024c*/ 	.word	0x00000048
        /*0250*/ 	.short	0x0100
        /*0252*/ 	.byte	0x04
	.zero		1


	//   ....[19]....
        /*0254*/ 	.word	0x00000790
        /*0258*/ 	.word	0x000000ff
        /*025c*/ 	.word	0x000000c8
        /*0260*/ 	.short	0x0100
        /*0262*/ 	.byte	0x04
	.zero		1


	//   ....[20]....
        /*0264*/ 	.word	0x000007a0
        /*0268*/ 	.word	0x000000ff
        /*026c*/ 	.word	0x00000050
        /*0270*/ 	.short	0x0100
        /*0272*/ 	.byte	0x04
	.zero		1


	//   ....[21]....
        /*0274*/ 	.word	0x000007b0
        /*0278*/ 	.word	0x000000ff
        /*027c*/ 	.word	0x000000d0
        /*0280*/ 	.short	0x0100
        /*0282*/ 	.byte	0x04
	.zero		1


	//   ....[22]....
        /*0284*/ 	.word	0x000007c0
        /*0288*/ 	.word	0x000000ff
        /*028c*/ 	.word	0x00000058
        /*0290*/ 	.short	0x0100
        /*0292*/ 	.byte	0x04
	.zero		1


	//   ....[23]....
        /*0294*/ 	.word	0x000007d0
        /*0298*/ 	.word	0x000000ff
        /*029c*/ 	.word	0x000000d8
        /*02a0*/ 	.short	0x0100
        /*02a2*/ 	.byte	0x04
	.zero		1


	//   ....[24]....
        /*02a4*/ 	.word	0x000007e0
        /*02a8*/ 	.word	0x000000ff
        /*02ac*/ 	.word	0x00000060
        /*02b0*/ 	.short	0x0100
        /*02b2*/ 	.byte	0x04
	.zero		1


	//   ....[25]....
        /*02b4*/ 	.word	0x000007f0
        /*02b8*/ 	.word	0x000000ff
        /*02bc*/ 	.word	0x000000e0
        /*02c0*/ 	.short	0x0100
        /*02c2*/ 	.byte	0x04
	.zero		1


	//   ....[26]....
        /*02c4*/ 	.word	0x00000800
        /*02c8*/ 	.word	0x000000ff
        /*02cc*/ 	.word	0x00000068
        /*02d0*/ 	.short	0x0100
        /*02d2*/ 	.byte	0x04
	.zero		1


	//   ....[27]....
        /*02d4*/ 	.word	0x00000810
        /*02d8*/ 	.word	0x000000ff
        /*02dc*/ 	.word	0x000000e8
        /*02e0*/ 	.short	0x0100
        /*02e2*/ 	.byte	0x04
	.zero		1


	//   ....[28]....
        /*02e4*/ 	.word	0x00000820
        /*02e8*/ 	.word	0x000000ff
        /*02ec*/ 	.word	0x00000070
        /*02f0*/ 	.short	0x0100
        /*02f2*/ 	.byte	0x04
	.zero		1


	//   ....[29]....
        /*02f4*/ 	.word	0x00000830
        /*02f8*/ 	.word	0x000000ff
        /*02fc*/ 	.word	0x000000f0
        /*0300*/ 	.short	0x0100
        /*0302*/ 	.byte	0x04
	.zero		1


	//   ....[30]....
        /*0304*/ 	.word	0x00000840
        /*0308*/ 	.word	0x000000ff
        /*030c*/ 	.word	0x00000078
        /*0310*/ 	.short	0x0100
        /*0312*/ 	.byte	0x04
	.zero		1


	//   ....[31]....
        /*0314*/ 	.word	0x00000850
        /*0318*/ 	.word	0x000000ff
        /*031c*/ 	.word	0x000000f8
        /*0320*/ 	.short	0x0100
        /*0322*/ 	.byte	0x04
	.zero		1


	//   ....[32]....
        /*0324*/ 	.word	0x00000980
        /*0328*/ 	.word	0x000000ff
        /*032c*/ 	.word	0x00000100
        /*0330*/ 	.short	0x0100
        /*0332*/ 	.byte	0x04
	.zero		1


	//   ....[33]....
        /*0334*/ 	.word	0x00000990
        /*0338*/ 	.word	0x000000ff
        /*033c*/ 	.word	0x00000120
        /*0340*/ 	.short	0x0100
        /*0342*/ 	.byte	0x04
	.zero		1


	//   ....[34]....
        /*0344*/ 	.word	0x000009a0
        /*0348*/ 	.word	0x000000ff
        /*034c*/ 	.word	0x00000108
        /*0350*/ 	.short	0x0100
        /*0352*/ 	.byte	0x04
	.zero		1


	//   ....[35]....
        /*0354*/ 	.word	0x000009b0
        /*0358*/ 	.word	0x000000ff
        /*035c*/ 	.word	0x00000128
        /*0360*/ 	.short	0x0100
        /*0362*/ 	.byte	0x04
	.zero		1


	//   ....[36]....
        /*0364*/ 	.word	0x000009c0
        /*0368*/ 	.word	0x000000ff
        /*036c*/ 	.word	0x00000110
        /*0370*/ 	.short	0x0100
        /*0372*/ 	.byte	0x04
	.zero		1


	//   ....[37]....
        /*0374*/ 	.word	0x000009d0
        /*0378*/ 	.word	0x000000ff
        /*037c*/ 	.word	0x00000130
        /*0380*/ 	.short	0x0100
        /*0382*/ 	.byte	0x04
	.zero		1


	//   ....[38]....
        /*0384*/ 	.word	0x000009e0
        /*0388*/ 	.word	0x000000ff
        /*038c*/ 	.word	0x00000118
        /*0390*/ 	.short	0x0100
        /*0392*/ 	.byte	0x04
	.zero		1


	//   ....[39]....
        /*0394*/ 	.word	0x000009f0
        /*0398*/ 	.word	0x000000ff
        /*039c*/ 	.word	0x00000138
        /*03a0*/ 	.short	0x0100
        /*03a2*/ 	.byte	0x04
	.zero		1


	//   ....[40]....
        /*03a4*/ 	.word	0x00000ad0
        /*03a8*/ 	.word	0x000000ff
        /*03ac*/ 	.word	0x00000140
        /*03b0*/ 	.short	0x0100
        /*03b2*/ 	.byte	0x06
	.zero		1


	//   ....[41]....
        /*03b4*/ 	.word	0x00000ae0
        /*03b8*/ 	.word	0x000000ff
        /*03bc*/ 	.word	0x00000148
        /*03c0*/ 	.short	0x0100
        /*03c2*/ 	.byte	0x06
	.zero		1


	//   ....[42]....
        /*03c4*/ 	.word	0x00000c10
        /*03c8*/ 	.word	0x000000ff
        /*03cc*/ 	.word	0x00000150
        /*03d0*/ 	.short	0x0100
        /*03d2*/ 	.byte	0x06
	.zero		1


	//   ....[43]....
        /*03d4*/ 	.word	0x00000c20
        /*03d8*/ 	.word	0x000000ff
        /*03dc*/ 	.word	0x00000160
        /*03e0*/ 	.short	0x0100
        /*03e2*/ 	.byte	0x06
	.zero		1


	//   ....[44]....
        /*03e4*/ 	.word	0x00000c30
        /*03e8*/ 	.word	0x000000ff
        /*03ec*/ 	.word	0x00000158
        /*03f0*/ 	.short	0x0100
        /*03f2*/ 	.byte	0x06
	.zero		1


	//   ....[45]....
        /*03f4*/ 	.word	0x00000c40
        /*03f8*/ 	.word	0x000000ff
        /*03fc*/ 	.word	0x00000168
        /*0400*/ 	.short	0x0100
        /*0402*/ 	.byte	0x06
	.zero		1


	//   ....[46]....
        /*0404*/ 	.word	0x00000d60
        /*0408*/ 	.word	0x000000ff
        /*040c*/ 	.word	0x00000170
        /*0410*/ 	.short	0x0100
        /*0412*/ 	.byte	0x04
	.zero		1


	//   ....[47]....
        /*0414*/ 	.word	0x00000d70
        /*0418*/ 	.word	0x000000ff
        /*041c*/ 	.word	0x00000190
        /*0420*/ 	.short	0x0100
        /*0422*/ 	.byte	0x04
	.zero		1


	//   ....[48]....
        /*0424*/ 	.word	0x00000d80
        /*0428*/ 	.word	0x000000ff
        /*042c*/ 	.word	0x00000178
        /*0430*/ 	.short	0x0100
        /*0432*/ 	.byte	0x04
	.zero		1


	//   ....[49]....
        /*0434*/ 	.word	0x00000d90
        /*0438*/ 	.word	0x000000ff
        /*043c*/ 	.word	0x00000198
        /*0440*/ 	.short	0x0100
        /*0442*/ 	.byte	0x04
	.zero		1


	//   ....[50]....
        /*0444*/ 	.word	0x00000da0
        /*0448*/ 	.word	0x000000ff
        /*044c*/ 	.word	0x00000180
        /*0450*/ 	.short	0x0100
        /*0452*/ 	.byte	0x04
	.zero		1


	//   ....[51]....
        /*0454*/ 	.word	0x00000db0
        /*0458*/ 	.word	0x000000ff
        /*045c*/ 	.word	0x000001a0
        /*0460*/ 	.short	0x0100
        /*0462*/ 	.byte	0x04
	.zero		1


	//   ....[52]....
        /*0464*/ 	.word	0x00000dc0
        /*0468*/ 	.word	0x000000ff
        /*046c*/ 	.word	0x00000188
        /*0470*/ 	.short	0x0100
        /*0472*/ 	.byte	0x04
	.zero		1


	//   ....[53]....
        /*0474*/ 	.word	0x00000dd0
        /*0478*/ 	.word	0x000000ff
        /*047c*/ 	.word	0x000001a8
        /*0480*/ 	.short	0x0100
        /*0482*/ 	.byte	0x04
	.zero		1


	//   ....[54]....
        /*0484*/ 	.word	0x00000ec0
        /*0488*/ 	.word	0x000000ff
        /*048c*/ 	.word	0x000001b0
        /*0490*/ 	.short	0x0100
        /*0492*/ 	.byte	0x04
	.zero		1


	//   ....[55]....
        /*0494*/ 	.word	0x00000ed0
        /*0498*/ 	.word	0x000000ff
        /*049c*/ 	.word	0x000001c0
        /*04a0*/ 	.short	0x0100
        /*04a2*/ 	.byte	0x04
	.zero		1


	//   ....[56]....
        /*04a4*/ 	.word	0x00000ee0
        /*04a8*/ 	.word	0x000000ff
        /*04ac*/ 	.word	0x000001b8
        /*04b0*/ 	.short	0x0100
        /*04b2*/ 	.byte	0x04
	.zero		1


	//   ....[57]....
        /*04b4*/ 	.word	0x00000ef0
        /*04b8*/ 	.word	0x000000ff
        /*04bc*/ 	.word	0x000001c8
        /*04c0*/ 	.short	0x0100
        /*04c2*/ 	.byte	0x04
	.zero		1


	//   ....[58]....
        /*04c4*/ 	.word	0x00000ff0
        /*04c8*/ 	.word	0x000000ff
        /*04cc*/ 	.word	0x000001d0
        /*04d0*/ 	.short	0x0100
        /*04d2*/ 	.byte	0x06
	.zero		1


	//   ....[59]....
        /*04d4*/ 	.word	0x00001c10
        /*04d8*/ 	.word	0x00000000
        /*04dc*/ 	.word	0x000001c0
        /*04e0*/ 	.short	0x010a
        /*04e2*/ 	.byte	0xff
	.zero		1


	//   ....[60]....
        /*04e4*/ 	.word	0x00001c30
        /*04e8*/ 	.word	0x00000000
        /*04ec*/ 	.word	0x000001b0
        /*04f0*/ 	.short	0x0101
        /*04f2*/ 	.byte	0xff
	.zero		1


	//   ....[61]....
        /*04f4*/ 	.word	0x00001ce0
        /*04f8*/ 	.word	0x000000ff
        /*04fc*/ 	.word	0x00000080
        /*0500*/ 	.short	0x010a
        /*0502*/ 	.byte	0x04
	.zero		1


	//   ....[62]....
        /*0504*/ 	.word	0x00001db0
        /*0508*/ 	.word	0x000000ff
        /*050c*/ 	.word	0x00000080
        /*0510*/ 	.short	0x010a
        /*0512*/ 	.byte	0x21
	.zero		1


	//   ....[63]....
        /*0514*/ 	.word	0x00001f60
        /*0518*/ 	.word	0x000000ff
        /*051c*/ 	.word	0x00000080
        /*0520*/ 	.short	0x010a
        /*0522*/ 	.byte	0x05
	.zero		1


	//   ....[64]....
        /*0524*/ 	.word	0x00002070
        /*0528*/ 	.word	0x000000ff
        /*052c*/ 	.word	0x00000148
        /*0530*/ 	.short	0x0101
        /*0532*/ 	.byte	0x0d
	.zero		1


	//   ....[65]....
        /*0534*/ 	.word	0x00002090
        /*0538*/ 	.word	0x000000ff
        /*053c*/ 	.word	0x00000080
        /*0540*/ 	.short	0x010a
        /*0542*/ 	.byte	0x04
	.zero		1


	//   ....[66]....
        /*0544*/ 	.word	0x00002110
        /*0548*/ 	.word	0x000000ff
        /*054c*/ 	.word	0x00000080
        /*0550*/ 	.short	0x010a
        /*0552*/ 	.byte	0x11
	.zero		1


	//   ....[67]....
        /*0554*/ 	.word	0x000022b0
        /*0558*/ 	.word	0x000000ff
        /*055c*/ 	.word	0x00000080
        /*0560*/ 	.short	0x010a
        /*0562*/ 	.byte	0x05
	.zero		1


	//   ....[68]....
        /*0564*/ 	.word	0x000023f0
        /*0568*/ 	.word	0x00000003
        /*056c*/ 	.word	0x00000150
        /*0570*/ 	.short	0x010a
        /*0572*/ 	.byte	0xff
	.zero		1


	//   ....[69]....
        /*0574*/ 	.word	0x00002540
        /*0578*/ 	.word	0x00000000
        /*057c*/ 	.word	0x00000000
        /*0580*/ 	.short	0x0101
        /*0582*/ 	.byte	0xff
	.zero		1


	//   ....[70]....
        /*0584*/ 	.word	0x00002ae0
        /*0588*/ 	.word	0x000000ff
        /*058c*/ 	.word	0x00000000
        /*0590*/ 	.short	0x010a
        /*0592*/ 	.byte	0x04
	.zero		1


	//   ....[71]....
        /*0594*/ 	.word	0x00002b70
        /*0598*/ 	.word	0x000000ff
        /*059c*/ 	.word	0x00000000
        /*05a0*/ 	.short	0x010a
        /*05a2*/ 	.byte	0x05
	.zero		1


	//   ....[72]....
        /*05a4*/ 	.word	0x00002c00
        /*05a8*/ 	.word	0x000000ff
        /*05ac*/ 	.word	0x00000000
        /*05b0*/ 	.short	0x010a
        /*05b2*/ 	.byte	0x05
	.zero		1


	//   ....[73]....
        /*05b4*/ 	.word	0x00002c90
        /*05b8*/ 	.word	0x000000ff
        /*05bc*/ 	.word	0x00000000
        /*05c0*/ 	.short	0x010a
        /*05c2*/ 	.byte	0x05
	.zero		1


	//   ....[74]....
        /*05c4*/ 	.word	0x00002d20
        /*05c8*/ 	.word	0x000000ff
        /*05cc*/ 	.word	0x00000000
        /*05d0*/ 	.short	0x010a
        /*05d2*/ 	.byte	0x05
	.zero		1


	//   ....[75]....
        /*05d4*/ 	.word	0x00002db0
        /*05d8*/ 	.word	0x000000ff
        /*05dc*/ 	.word	0x00000000
        /*05e0*/ 	.short	0x010a
        /*05e2*/ 	.byte	0x05
	.zero		1


	//   ....[76]....
        /*05e4*/ 	.word	0x00002e40
        /*05e8*/ 	.word	0x000000ff
        /*05ec*/ 	.word	0x00000000
        /*05f0*/ 	.short	0x010a
        /*05f2*/ 	.byte	0x05
	.zero		1


	//   ....[77]....
        /*05f4*/ 	.word	0x00002ed0
        /*05f8*/ 	.word	0x000000ff
        /*05fc*/ 	.word	0x00000000
        /*0600*/ 	.short	0x010a
        /*0602*/ 	.byte	0x05
	.zero		1


	//   ....[78]....
        /*0604*/ 	.word	0x00002f60
        /*0608*/ 	.word	0x000000ff
        /*060c*/ 	.word	0x00000000
        /*0610*/ 	.short	0x010a
        /*0612*/ 	.byte	0x05
	.zero		1


	//   ....[79]....
        /*0614*/ 	.word	0x00002ff0
        /*0618*/ 	.word	0x000000ff
        /*061c*/ 	.word	0x00000000
        /*0620*/ 	.short	0x010a
        /*0622*/ 	.byte	0x05
	.zero		1


	//   ....[80]....
        /*0624*/ 	.word	0x00003080
        /*0628*/ 	.word	0x000000ff
        /*062c*/ 	.word	0x00000000
        /*0630*/ 	.short	0x010a
        /*0632*/ 	.byte	0x05
	.zero		1


	//   ....[81]....
        /*0634*/ 	.word	0x00003110
        /*0638*/ 	.word	0x000000ff
        /*063c*/ 	.word	0x00000000
        /*0640*/ 	.short	0x010a
        /*0642*/ 	.byte	0x05
	.zero		1


	//   ....[82]....
        /*0644*/ 	.word	0x000031a0
        /*0648*/ 	.word	0x000000ff
        /*064c*/ 	.word	0x00000000
        /*0650*/ 	.short	0x010a
        /*0652*/ 	.byte	0x05
	.zero		1


	//   ....[83]....
        /*0654*/ 	.word	0x00003230
        /*0658*/ 	.word	0x000000ff
        /*065c*/ 	.word	0x00000000
        /*0660*/ 	.short	0x010a
        /*0662*/ 	.byte	0x05
	.zero		1


	//   ....[84]....
        /*0664*/ 	.word	0x000032c0
        /*0668*/ 	.word	0x000000ff
        /*066c*/ 	.word	0x00000000
        /*0670*/ 	.short	0x010a
        /*0672*/ 	.byte	0x05
	.zero		1


	//   ....[85]....
        /*0674*/ 	.word	0x00003360
        /*0678*/ 	.word	0x00000000
        /*067c*/ 	.word	0x00000000
        /*0680*/ 	.short	0x010a
        /*0682*/ 	.byte	0xff
	.zero		1


	//   ....[86]....
        /*0684*/ 	.word	0x00003480
        /*0688*/ 	.word	0x00000002
        /*068c*/ 	.word	0x000001b0
        /*0690*/ 	.short	0x010a
        /*0692*/ 	.byte	0xff
	.zero		1


	//   ....[87]....
        /*0694*/ 	.word	0x000034e0
        /*0698*/ 	.word	0x00000004
        /*069c*/ 	.word	0x00000000
        /*06a0*/ 	.short	0x0101
        /*06a2*/ 	.byte	0xff
	.zero		1


	//   ....[88]....
        /*06a4*/ 	.word	0x00003500
        /*06a8*/ 	.word	0x000000ff
        /*06ac*/ 	.word	0x00000160
        /*06b0*/ 	.short	0x010a
        /*06b2*/ 	.byte	0x04
	.zero		1


	//   ....[89]....
        /*06b4*/ 	.word	0x00003620
        /*06b8*/ 	.word	0x00000002
        /*06bc*/ 	.word	0x00000150
        /*06c0*/ 	.short	0x010a
        /*06c2*/ 	.byte	0xff
	.zero		1


	//   ....[90]....
        /*06c4*/ 	.word	0x00003730
        /*06c8*/ 	.word	0x00000002
        /*06cc*/ 	.word	0x00000000
        /*06d0*/ 	.short	0x0101
        /*06d2*/ 	.byte	0xff
	.zero		1


	//   ....[91]....
        /*06d4*/ 	.word	0x000037c0
        /*06d8*/ 	.word	0x000000ff
        /*06dc*/ 	.word	0x00000160
        /*06e0*/ 	.short	0x0106
        /*06e2*/ 	.byte	0x04
	.zero		1


	//   ....[92]....
        /*06e4*/ 	.word	0x000037e0
        /*06e8*/ 	.word	0x000000ff
        /*06ec*/ 	.word	0x00000160
        /*06f0*/ 	.short	0x010a
        /*06f2*/ 	.byte	0x04
	.zero		1


	//   ....[93]....
        /*06f4*/ 	.word	0x00003870
        /*06f8*/ 	.word	0x000000ff
        /*06fc*/ 	.word	0x00000160
        /*0700*/ 	.short	0x0106
        /*0702*/ 	.byte	0x07
	.zero		1


	//   ....[94]....
        /*0704*/ 	.word	0x000038b0
        /*0708*/ 	.word	0x00000000
        /*070c*/ 	.word	0x00000160
        /*0710*/ 	.short	0x010a
        /*0712*/ 	.byte	0xff
	.zero		1


	//   ....[95]....
        /*0714*/ 	.word	0x00003af0
        /*0718*/ 	.word	0x000000ff
        /*071c*/ 	.word	0x00000008
        /*0720*/ 	.short	0x010a
        /*0722*/ 	.byte	0x05
	.zero		1


	//   ....[96]....
        /*0724*/ 	.word	0x00003b10
        /*0728*/ 	.word	0x000000ff
        /*072c*/ 	.word	0x00000008
        /*0730*/ 	.short	0x010a
        /*0732*/ 	.byte	0x05
	.zero		1


	//   ....[97]....
        /*0734*/ 	.word	0x00003ca0
        /*0738*/ 	.word	0x000000ff
        /*073c*/ 	.word	0x00000008
        /*0740*/ 	.short	0x010a
        /*0742*/ 	.byte	0x05
	.zero		1


	//   ....[98]....
        /*0744*/ 	.word	0x00003cc0
        /*0748*/ 	.word	0x000000ff
        /*074c*/ 	.word	0x00000008
        /*0750*/ 	.short	0x010a
        /*0752*/ 	.byte	0x05
	.zero		1


	//   ....[99]....
        /*0754*/ 	.word	0x00003d80
        /*0758*/ 	.word	0x000000ff
        /*075c*/ 	.word	0x00000000
        /*0760*/ 	.short	0x0101
        /*0762*/ 	.byte	0x04
	.zero		1


	//   ....[100]....
        /*0764*/ 	.word	0x00004080
        /*0768*/ 	.word	0x00000000
        /*076c*/ 	.word	0x00000150
        /*0770*/ 	.short	0x010a
        /*0772*/ 	.byte	0xff
	.zero		1


	//   ....[101]....
        /*0774*/ 	.word	0x00004140
        /*0778*/ 	.word	0x00000000
        /*077c*/ 	.word	0x00000000
        /*0780*/ 	.short	0x0101
        /*0782*/ 	.byte	0xff
	.zero		1


	//   ....[102]....
        /*0784*/ 	.word	0x00004200
        /*0788*/ 	.word	0x000000ff
        /*078c*/ 	.word	0x00000000
        /*0790*/ 	.short	0x010a
        /*0792*/ 	.byte	0x04
	.zero		1


	//   ....[103]....
        /*0794*/ 	.word	0x00004210
        /*0798*/ 	.word	0x000000ff
        /*079c*/ 	.word	0x00000190
        /*07a0*/ 	.short	0x010a
        /*07a2*/ 	.byte	0x17
	.zero		1


	//   ....[104]....
        /*07a4*/ 	.word	0x000042c0
        /*07a8*/ 	.word	0x000000ff
        /*07ac*/ 	.word	0x00000000
        /*07b0*/ 	.short	0x010a
        /*07b2*/ 	.byte	0x05
	.zero		1


	//   ....[105]....
        /*07b4*/ 	.word	0x00004400
        /*07b8*/ 	.word	0x000000ff
        /*07bc*/ 	.word	0x00000000
        /*07c0*/ 	.short	0x010a
        /*07c2*/ 	.byte	0x04
	.zero		1


	//   ....[106]....
        /*07c4*/ 	.word	0x00004650
        /*07c8*/ 	.word	0x000000ff
        /*07cc*/ 	.word	0x00000000
        /*07d0*/ 	.short	0x010a
        /*07d2*/ 	.byte	0x04
	.zero		1


	//   ....[107]....
        /*07d4*/ 	.word	0x000046e0
        /*07d8*/ 	.word	0x000000ff
        /*07dc*/ 	.word	0x00000000
        /*07e0*/ 	.short	0x010a
        /*07e2*/ 	.byte	0x05
	.zero		1


	//   ....[108]....
        /*07e4*/ 	.word	0x00004770
        /*07e8*/ 	.word	0x000000ff
        /*07ec*/ 	.word	0x00000000
        /*07f0*/ 	.short	0x010a
        /*07f2*/ 	.byte	0x05
	.zero		1


	//   ....[109]....
        /*07f4*/ 	.word	0x00004810
        /*07f8*/ 	.word	0x00000000
        /*07fc*/ 	.word	0x00000000
        /*0800*/ 	.short	0x010a
        /*0802*/ 	.byte	0xff
	.zero		1


	//   ....[110]....
        /*0804*/ 	.word	0x00004850
        /*0808*/ 	.word	0x00000000
        /*080c*/ 	.word	0x00000000
        /*0810*/ 	.short	0x010a
        /*0812*/ 	.byte	0xff
	.zero		1


	//   ....[111]....
        /*0814*/ 	.word	0x000048c0
        /*0818*/ 	.word	0x000000ff
        /*081c*/ 	.word	0x00000000
        /*0820*/ 	.short	0x0101
        /*0822*/ 	.byte	0x04
	.zero		1


	//   ....[112]....
        /*0824*/ 	.word	0x00004900
        /*0828*/ 	.word	0x000000ff
        /*082c*/ 	.word	0x000001d0
        /*0830*/ 	.short	0x010a
        /*0832*/ 	.byte	0x11
	.zero		1


	//   ....[113]....
        /*0834*/ 	.word	0x00004950
        /*0838*/ 	.word	0x000000ff
        /*083c*/ 	.word	0x00000000
        /*0840*/ 	.short	0x0101
        /*0842*/ 	.byte	0x04
	.zero		1


	//   ....[114]....
        /*0844*/ 	.word	0x00004e20
        /*0848*/ 	.word	0x0000000c
        /*084c*/ 	.word	0x00000150
        /*0850*/ 	.short	0x010a
        /*0852*/ 	.byte	0xff
	.zero		1


	//   ....[115]....
        /*0854*/ 	.word	0x00004f90
        /*0858*/ 	.word	0x00000000
        /*085c*/ 	.word	0x00000000
        /*0860*/ 	.short	0x0101
        /*0862*/ 	.byte	0xff
	.zero		1


	//   ....[116]....
        /*0864*/ 	.word	0x00005420
        /*0868*/ 	.word	0x000000ff
        /*086c*/ 	.word	0x00000148
        /*0870*/ 	.short	0x010a
        /*0872*/ 	.byte	0x15
	.zero		1


	//   ....[117]....
        /*0874*/ 	.word	0x000055a0
        /*0878*/ 	.word	0x000000ff
        /*087c*/ 	.word	0x00000120
        /*0880*/ 	.short	0x010a
        /*0882*/ 	.byte	0x15
	.zero		1


	//   ....[118]....
        /*0884*/ 	.word	0x00005790
        /*0888*/ 	.word	0x000000ff
        /*088c*/ 	.word	0x00000100
        /*0890*/ 	.short	0x010b
        /*0892*/ 	.byte	0x15
	.zero		1


	//   ....[119]....
        /*0894*/ 	.word	0x000057a0
        /*0898*/ 	.word	0x000000ff
        /*089c*/ 	.word	0x00000000
        /*08a0*/ 	.short	0x0101
        /*08a2*/ 	.byte	0x2e
	.zero		1


	//   ....[120]....
        /*08a4*/ 	.word	0x000057b0
        /*08a8*/ 	.word	0x000000ff
        /*08ac*/ 	.word	0x00000128
        /*08b0*/ 	.short	0x010a
        /*08b2*/ 	.byte	0x15
	.zero		1


	//   ....[121]....
        /*08b4*/ 	.word	0x00005960
        /*08b8*/ 	.word	0x000000ff
        /*08bc*/ 	.word	0x00000108
        /*08c0*/ 	.short	0x010b
        /*08c2*/ 	.byte	0x15
	.zero		1


	//   ....[122]....
        /*08c4*/ 	.word	0x00005970
        /*08c8*/ 	.word	0x000000ff
        /*08cc*/ 	.word	0x00000000
        /*08d0*/ 	.short	0x0101
        /*08d2*/ 	.byte	0x27
	.zero		1


	//   ....[123]....
        /*08d4*/ 	.word	0x00005980
        /*08d8*/ 	.word	0x000000ff
        /*08dc*/ 	.word	0x00000130
        /*08e0*/ 	.short	0x010a
        /*08e2*/ 	.byte	0x15
	.zero		1


	//   ....[124]....
        /*08e4*/ 	.word	0x00005b30
        /*08e8*/ 	.word	0x000000ff
        /*08ec*/ 	.word	0x00000110
        /*08f0*/ 	.short	0x010b
        /*08f2*/ 	.byte	0x15
	.zero		1


	//   ....[125]....
        /*08f4*/ 	.word	0x00005b40
        /*08f8*/ 	.word	0x000000ff
        /*08fc*/ 	.word	0x00000000
        /*0900*/ 	.short	0x0101
        /*0902*/ 	.byte	0x26
	.zero		1


	//   ....[126]....
        /*0904*/ 	.word	0x00005b50
        /*0908*/ 	.word	0x000000ff
        /*090c*/ 	.word	0x00000138
        /*0910*/ 	.short	0x010a
        /*0912*/ 	.byte	0x15
	.zero		1


	//   ....[127]....
        /*0914*/ 	.word	0x00005d90
        /*0918*/ 	.word	0x000000ff
        /*091c*/ 	.word	0x00000118
        /*0920*/ 	.short	0x010b
        /*0922*/ 	.byte	0x15
	.zero		1


	//   ....[128]....
        /*0924*/ 	.word	0x00005da0
        /*0928*/ 	.word	0x000000ff
        /*092c*/ 	.word	0x00000000
        /*0930*/ 	.short	0x0101
        /*0932*/ 	.byte	0x25
	.zero		1


	//   ....[129]....
        /*0934*/ 	.word	0x00005de0
        /*0938*/ 	.word	0x000000ff
        /*093c*/ 	.word	0x00000120
        /*0940*/ 	.short	0x010a
        /*0942*/ 	.byte	0x15
	.zero		1


	//   ....[130]....
        /*0944*/ 	.word	0x00005e00
        /*0948*/ 	.word	0x000000ff
        /*094c*/ 	.word	0x00000128
        /*0950*/ 	.short	0x010a
        /*0952*/ 	.byte	0x15
	.zero		1


	//   ....[131]....
        /*0954*/ 	.word	0x00005e20
        /*0958*/ 	.word	0x000000ff
        /*095c*/ 	.word	0x00000130
        /*0960*/ 	.short	0x010a
        /*0962*/ 	.byte	0x15
	.zero		1


	//   ....[132]....
        /*0964*/ 	.word	0x00005e60
        /*0968*/ 	.word	0x00000000
        /*096c*/ 	.word	0x00000138
        /*0970*/ 	.short	0x010a
        /*0972*/ 	.byte	0xff
	.zero		1


	//   ....[133]....
        /*0974*/ 	.word	0x00006180
        /*0978*/ 	.word	0x00000003
        /*097c*/ 	.word	0x00000150
        /*0980*/ 	.short	0x010a
        /*0982*/ 	.byte	0xff
	.zero		1


	//   ....[134]....
        /*0984*/ 	.word	0x00006300
        /*0988*/ 	.word	0x00000000
        /*098c*/ 	.word	0x00000000
        /*0990*/ 	.short	0x0101
        /*0992*/ 	.byte	0xff
	.zero		1


	//   ....[135]....
        /*0994*/ 	.word	0x00006df0
        /*0998*/ 	.word	0x00000005
        /*099c*/ 	.word	0x00000100
        /*09a0*/ 	.short	0x010a
        /*09a2*/ 	.byte	0xff
	.zero		1


	//   ....[136]....
        /*09a4*/ 	.word	0x00006e10
        /*09a8*/ 	.word	0x0000005c
        /*09ac*/ 	.word	0x00000170
        /*09b0*/ 	.short	0x010a
        /*09b2*/ 	.byte	0xff
	.zero		1


	//   ....[137]....
        /*09b4*/ 	.word	0x00006f50
        /*09b8*/ 	.word	0x00000005
        /*09bc*/ 	.word	0x00000100
        /*09c0*/ 	.short	0x010a
        /*09c2*/ 	.byte	0xff
	.zero		1


	//   ....[138]....
        /*09c4*/ 	.word	0x00007080
        /*09c8*/ 	.word	0x00000000
        /*09cc*/ 	.word	0x00000000
        /*09d0*/ 	.short	0x0101
        /*09d2*/ 	.byte	0xff
	.zero		1


	//   ....[139]....
        /*09d4*/ 	.word	0x000070e0
        /*09d8*/ 	.word	0x0000005c
        /*09dc*/ 	.word	0x00000170
        /*09e0*/ 	.short	0x010a
        /*09e2*/ 	.byte	0xff
	.zero		1


	//   ....[140]....
        /*09e4*/ 	.word	0x00007c80
        /*09e8*/ 	.word	0x00000070
        /*09ec*/ 	.word	0x00000100
        /*09f0*/ 	.short	0x010a
        /*09f2*/ 	.byte	0xff
	.zero		1


	//   ....[141]....
        /*09f4*/ 	.word	0x00007d50
        /*09f8*/ 	.word	0x00000070
        /*09fc*/ 	.word	0x00000100
        /*0a00*/ 	.short	0x010a
        /*0a02*/ 	.byte	0xff
	.zero		1


	//   ....[142]....
        /*0a04*/ 	.word	0x00007e80
        /*0a08*/ 	.word	0x00000000
        /*0a0c*/ 	.word	0x00000000
        /*0a10*/ 	.short	0x0101
        /*0a12*/ 	.byte	0xff
	.zero		1


	//   ....[143]....
        /*0a14*/ 	.word	0x00008a10
        /*0a18*/ 	.word	0x00000070
        /*0a1c*/ 	.word	0x00000100
        /*0a20*/ 	.short	0x010a
        /*0a22*/ 	.byte	0xff
	.zero		1


	//   ....[144]....
        /*0a24*/ 	.word	0x00008ae0
        /*0a28*/ 	.word	0x00000070
        /*0a2c*/ 	.word	0x00000100
        /*0a30*/ 	.short	0x010a
        /*0a32*/ 	.byte	0xff
	.zero		1


	//   ....[145]....
        /*0a34*/ 	.word	0x00008c10
        /*0a38*/ 	.word	0x00000000
        /*0a3c*/ 	.word	0x00000000
        /*0a40*/ 	.short	0x0101
        /*0a42*/ 	.byte	0xff
	.zero		1


	//   ....[146]....
        /*0a44*/ 	.word	0x000097c0
        /*0a48*/ 	.word	0x00000067
        /*0a4c*/ 	.word	0x00000100
        /*0a50*/ 	.short	0x010a
        /*0a52*/ 	.byte	0xff
	.zero		1


	//   ....[147]....
        /*0a54*/ 	.word	0x00009890
        /*0a58*/ 	.word	0x00000067
        /*0a5c*/ 	.word	0x00000100
        /*0a60*/ 	.short	0x010a
        /*0a62*/ 	.byte	0xff
	.zero		1


	//   ....[148]....
        /*0a64*/ 	.word	0x000099c0
        /*0a68*/ 	.word	0x00000000
        /*0a6c*/ 	.word	0x00000000
        /*0a70*/ 	.short	0x0101
        /*0a72*/ 	.byte	0xff
	.zero		1


	//   ....[149]....
        /*0a74*/ 	.word	0x00009ca0
        /*0a78*/ 	.word	0x0000005c
        /*0a7c*/ 	.word	0x00000000
        /*0a80*/ 	.short	0x0101
        /*0a82*/ 	.byte	0xff
	.zero		1


	//   ....[150]....
        /*0a84*/ 	.word	0x0000a650
        /*0a88*/ 	.word	0x00000000
        /*0a8c*/ 	.word	0x000001c0
        /*0a90*/ 	.short	0x010a
        /*0a92*/ 	.byte	0xff
	.zero		1


	//   ....[151]....
        /*0a94*/ 	.word	0x0000a6b0
        /*0a98*/ 	.word	0x00000000
        /*0a9c*/ 	.word	0x00000080
        /*0aa0*/ 	.short	0x010a
        /*0aa2*/ 	.byte	0xff
	.zero		1


	//   ....[152]....
        /*0aa4*/ 	.word	0x0000a710
        /*0aa8*/ 	.word	0x00000000
        /*0aac*/ 	.word	0x00000080
        /*0ab0*/ 	.short	0x010a
        /*0ab2*/ 	.byte	0xff
	.zero		1


	//   ....[153]....
        /*0ab4*/ 	.word	0x0000a760
        /*0ab8*/ 	.word	0x00000003
        /*0abc*/ 	.word	0x00000150
        /*0ac0*/ 	.short	0x010a
        /*0ac2*/ 	.byte	0xff
	.zero		1


	//   ....[154]....
        /*0ac4*/ 	.word	0x0000a7c0
        /*0ac8*/ 	.word	0x00000000
        /*0acc*/ 	.word	0x00000000
        /*0ad0*/ 	.short	0x010a
        /*0ad2*/ 	.byte	0xff
	.zero		1


	//   ....[155]....
        /*0ad4*/ 	.word	0x0000a820
        /*0ad8*/ 	.word	0x00000000
        /*0adc*/ 	.word	0x00000000
        /*0ae0*/ 	.short	0x010a
        /*0ae2*/ 	.byte	0xff
	.zero		1


	//   ....[156]....
        /*0ae4*/ 	.word	0x0000a880
        /*0ae8*/ 	.word	0x00000000
        /*0aec*/ 	.word	0x00000000
        /*0af0*/ 	.short	0x010a
        /*0af2*/ 	.byte	0xff
	.zero		1


	//   ....[157]....
        /*0af4*/ 	.word	0x0000a8e0
        /*0af8*/ 	.word	0x00000000
        /*0afc*/ 	.word	0x00000000
        /*0b00*/ 	.short	0x010a
        /*0b02*/ 	.byte	0xff
	.zero		1


	//   ....[158]....
        /*0b04*/ 	.word	0x0000a940
        /*0b08*/ 	.word	0x00000000
        /*0b0c*/ 	.word	0x00000000
        /*0b10*/ 	.short	0x010a
        /*0b12*/ 	.byte	0xff
	.zero		1


	//   ....[159]....
        /*0b14*/ 	.word	0x0000a9a0
        /*0b18*/ 	.word	0x00000000
        /*0b1c*/ 	.word	0x00000000
        /*0b20*/ 	.short	0x010a
        /*0b22*/ 	.byte	0xff
	.zero		1


	//   ....[160]....
        /*0b24*/ 	.word	0x0000aa00
        /*0b28*/ 	.word	0x00000000
        /*0b2c*/ 	.word	0x00000000
        /*0b30*/ 	.short	0x010a
        /*0b32*/ 	.byte	0xff
	.zero		1


	//   ....[161]....
        /*0b34*/ 	.word	0x0000aa60
        /*0b38*/ 	.word	0x00000000
        /*0b3c*/ 	.word	0x00000000
        /*0b40*/ 	.short	0x010a
        /*0b42*/ 	.byte	0xff
	.zero		1


	//   ....[162]....
        /*0b44*/ 	.word	0x0000aac0
        /*0b48*/ 	.word	0x00000000
        /*0b4c*/ 	.word	0x00000000
        /*0b50*/ 	.short	0x010a
        /*0b52*/ 	.byte	0xff
	.zero		1


	//   ....[163]....
        /*0b54*/ 	.word	0x0000ab20
        /*0b58*/ 	.word	0x00000000
        /*0b5c*/ 	.word	0x00000000
        /*0b60*/ 	.short	0x010a
        /*0b62*/ 	.byte	0xff
	.zero		1


	//   ....[164]....
        /*0b64*/ 	.word	0x0000ab80
        /*0b68*/ 	.word	0x00000000
        /*0b6c*/ 	.word	0x00000000
        /*0b70*/ 	.short	0x010a
        /*0b72*/ 	.byte	0xff
	.zero		1


	//   ....[165]....
        /*0b74*/ 	.word	0x0000abe0
        /*0b78*/ 	.word	0x00000000
        /*0b7c*/ 	.word	0x00000000
        /*0b80*/ 	.short	0x010a
        /*0b82*/ 	.byte	0xff
	.zero		1


	//   ....[166]....
        /*0b84*/ 	.word	0x0000ac40
        /*0b88*/ 	.word	0x00000000
        /*0b8c*/ 	.word	0x00000000
        /*0b90*/ 	.short	0x010a
        /*0b92*/ 	.byte	0xff
	.zero		1


	//   ....[167]....
        /*0b94*/ 	.word	0x0000aca0
        /*0b98*/ 	.word	0x00000000
        /*0b9c*/ 	.word	0x00000000
        /*0ba0*/ 	.short	0x010a
        /*0ba2*/ 	.byte	0xff
	.zero		1


	//   ....[168]....
        /*0ba4*/ 	.word	0x0000ad00
        /*0ba8*/ 	.word	0x00000000
        /*0bac*/ 	.word	0x00000000
        /*0bb0*/ 	.short	0x010a
        /*0bb2*/ 	.byte	0xff
	.zero		1


	//   ....[169]....
        /*0bb4*/ 	.word	0x0000ad50
        /*0bb8*/ 	.word	0x00000002
        /*0bbc*/ 	.word	0x000001b0
        /*0bc0*/ 	.short	0x010a
        /*0bc2*/ 	.byte	0xff
	.zero		1


	//   ....[170]....
        /*0bc4*/ 	.word	0x0000adb0
        /*0bc8*/ 	.word	0x00000002
        /*0bcc*/ 	.word	0x00000160
        /*0bd0*/ 	.short	0x010a
        /*0bd2*/ 	.byte	0xff
	.zero		1


	//   ....[171]....
        /*0bd4*/ 	.word	0x0000ae00
        /*0bd8*/ 	.word	0x00000002
        /*0bdc*/ 	.word	0x00000150
        /*0be0*/ 	.short	0x010a
        /*0be2*/ 	.byte	0xff
	.zero		1


	//   ....[172]....
        /*0be4*/ 	.word	0x0000ae60
        /*0be8*/ 	.word	0x00000000
        /*0bec*/ 	.word	0x00000160
        /*0bf0*/ 	.short	0x010a
        /*0bf2*/ 	.byte	0xff
	.zero		1


	//   ....[173]....
        /*0bf4*/ 	.word	0x0000aec0
        /*0bf8*/ 	.word	0x00000000
        /*0bfc*/ 	.word	0x00000008
        /*0c00*/ 	.short	0x010a
        /*0c02*/ 	.byte	0xff
	.zero		1


	//   ....[174]....
        /*0c04*/ 	.word	0x0000afa0
        /*0c08*/ 	.word	0x00000000
        /*0c0c*/ 	.word	0x00000008
        /*0c10*/ 	.short	0x010a
        /*0c12*/ 	.byte	0xff
	.zero		1


	//   ....[175]....
        /*0c14*/ 	.word	0x0000aff0
        /*0c18*/ 	.word	0x00000000
        /*0c1c*/ 	.word	0x00000150
        /*0c20*/ 	.short	0x010a
        /*0c22*/ 	.byte	0xff
	.zero		1


	//   ....[176]....
        /*0c24*/ 	.word	0x0000b050
        /*0c28*/ 	.word	0x00000000
        /*0c2c*/ 	.word	0x00000190
        /*0c30*/ 	.short	0x010a
        /*0c32*/ 	.byte	0xff
	.zero		1


	//   ....[177]....
        /*0c34*/ 	.word	0x0000b0b0
        /*0c38*/ 	.word	0x00000000
        /*0c3c*/ 	.word	0x00000000
        /*0c40*/ 	.short	0x010a
        /*0c42*/ 	.byte	0xff
	.zero		1


	//   ....[178]....
        /*0c44*/ 	.word	0x0000b110
        /*0c48*/ 	.word	0x00000000
        /*0c4c*/ 	.word	0x00000000
        /*0c50*/ 	.short	0x010a
        /*0c52*/ 	.byte	0xff
	.zero		1


	//   ....[179]....
        /*0c54*/ 	.word	0x0000b170
        /*0c58*/ 	.word	0x00000000
        /*0c5c*/ 	.word	0x00000000
        /*0c60*/ 	.short	0x010a
        /*0c62*/ 	.byte	0xff
	.zero		1


	//   ....[180]....
        /*0c64*/ 	.word	0x0000b1d0
        /*0c68*/ 	.word	0x00000000
        /*0c6c*/ 	.word	0x00000000
        /*0c70*/ 	.short	0x010a
        /*0c72*/ 	.byte	0xff
	.zero		1


	//   ....[181]....
        /*0c74*/ 	.word	0x0000b230
        /*0c78*/ 	.word	0x00000000
        /*0c7c*/ 	.word	0x000001d0
        /*0c80*/ 	.short	0x010a
        /*0c82*/ 	.byte	0xff
	.zero		1


	//   ....[182]....
        /*0c84*/ 	.word	0x0000b280
        /*0c88*/ 	.word	0x0000000c
        /*0c8c*/ 	.word	0x00000150
        /*0c90*/ 	.short	0x010a
        /*0c92*/ 	.byte	0xff
	.zero		1


	//   ....[183]....
        /*0c94*/ 	.word	0x0000b2e0
        /*0c98*/ 	.word	0x00000000
        /*0c9c*/ 	.word	0x00000148
        /*0ca0*/ 	.short	0x010a
        /*0ca2*/ 	.byte	0xff
	.zero		1


	//   ....[184]....
        /*0ca4*/ 	.word	0x0000b340
        /*0ca8*/ 	.word	0x00000000
        /*0cac*/ 	.word	0x00000120
        /*0cb0*/ 	.short	0x010a
        /*0cb2*/ 	.byte	0xff
	.zero		1


	//   ....[185]....
        /*0cb4*/ 	.word	0x0000b3a0
        /*0cb8*/ 	.word	0x00000000
        /*0cbc*/ 	.word	0x00000128
        /*0cc0*/ 	.short	0x010a
        /*0cc2*/ 	.byte	0xff
	.zero		1


	//   ....[186]....
        /*0cc4*/ 	.word	0x0000b400
        /*0cc8*/ 	.word	0x00000000
        /*0ccc*/ 	.word	0x00000130
        /*0cd0*/ 	.short	0x010a
        /*0cd2*/ 	.byte	0xff
	.zero		1


	//   ....[187]....
        /*0cd4*/ 	.word	0x0000b460
        /*0cd8*/ 	.word	0x00000000
        /*0cdc*/ 	.word	0x00000138
        /*0ce0*/ 	.short	0x010a
        /*0ce2*/ 	.byte	0xff
	.zero		1


	//   ....[188]....
        /*0ce4*/ 	.word	0x0000b4c0
        /*0ce8*/ 	.word	0x00000000
        /*0cec*/ 	.word	0x00000120
        /*0cf0*/ 	.short	0x010a
        /*0cf2*/ 	.byte	0xff
	.zero		1


	//   ....[189]....
        /*0cf4*/ 	.word	0x0000b520
        /*0cf8*/ 	.word	0x00000000
        /*0cfc*/ 	.word	0x00000128
        /*0d00*/ 	.short	0x010a
        /*0d02*/ 	.byte	0xff
	.zero		1


	//   ....[190]....
        /*0d04*/ 	.word	0x0000b580
        /*0d08*/ 	.word	0x00000000
        /*0d0c*/ 	.word	0x00000130
        /*0d10*/ 	.short	0x010a
        /*0d12*/ 	.byte	0xff
	.zero		1


	//   ....[191]....
        /*0d14*/ 	.word	0x0000b5d0
        /*0d18*/ 	.word	0x00000003
        /*0d1c*/ 	.word	0x00000150
        /*0d20*/ 	.short	0x010a
        /*0d22*/ 	.byte	0xff
	.zero		1


	//   ....[192]....
        /*0d24*/ 	.word	0x0000b620
        /*0d28*/ 	.word	0x00000005
        /*0d2c*/ 	.word	0x00000100
        /*0d30*/ 	.short	0x010a
        /*0d32*/ 	.byte	0xff
	.zero		1


	//   ....[193]....
        /*0d34*/ 	.word	0x0000b670
        /*0d38*/ 	.word	0x0000005c
        /*0d3c*/ 	.word	0x00000170
        /*0d40*/ 	.short	0x010a
        /*0d42*/ 	.byte	0xff
	.zero		1


	//   ....[194]....
        /*0d44*/ 	.word	0x0000b6c0
        /*0d48*/ 	.word	0x00000070
        /*0d4c*/ 	.word	0x00000100
        /*0d50*/ 	.short	0x010a
        /*0d52*/ 	.byte	0xff
	.zero		1


	//   ....[195]....
        /*0d54*/ 	.word	0x0000b710
        /*0d58*/ 	.word	0x00000070
        /*0d5c*/ 	.word	0x00000100
        /*0d60*/ 	.short	0x010a
        /*0d62*/ 	.byte	0xff
	.zero		1


	//   ....[196]....
        /*0d64*/ 	.word	0x0000b760
        /*0d68*/ 	.word	0x00000067
        /*0d6c*/ 	.word	0x00000100
        /*0d70*/ 	.short	0x010a
        /*0d72*/ 	.byte	0xff
	.zero		1


	//----- nvinfo : EIATTR_NUM_MBARRIERS
	.align		4
.L_48:
        /*0d74*/ 	.byte	0x03, 0x38
        /*0d76*/ 	.short	0x003b


	//----- nvinfo : EIATTR_EXIT_INSTR_OFFSETS
	.align		4
        /*0d78*/ 	.byte	0x04, 0x1c
        /*0d7a*/ 	.short	(.L_50 - .L_49)


	//   ....[0]....
.L_49:
        /*0d7c*/ 	.word	0x00003390


	//   ....[1]....
        /*0d80*/ 	.word	0x00003880


	//   ....[2]....
        /*0d84*/ 	.word	0x000038e0


	//   ....[3]....
        /*0d88*/ 	.word	0x00004b80


	//   ....[4]....
        /*0d8c*/ 	.word	0x00005e90


	//   ....[5]....
        /*0d90*/ 	.word	0x00005ed0


	//   ....[6]....
        /*0d94*/ 	.word	0x0000a640


	//----- nvinfo : EIATTR_MAX_THREADS
	.align		4
.L_50:
        /*0d98*/ 	.byte	0x04, 0x05
        /*0d9a*/ 	.short	(.L_52 - .L_51)
.L_51:
        /*0d9c*/ 	.word	0x00000100
        /*0da0*/ 	.word	0x00000001
        /*0da4*/ 	.word	0x00000001


	//----- nvinfo : EIATTR_CRS_STACK_SIZE
	.align		4
.L_52:
        /*0da8*/ 	.byte	0x04, 0x1e
        /*0daa*/ 	.short	(.L_54 - .L_53)
.L_53:
        /*0dac*/ 	.word	0x00000000


	//----- nvinfo : EIATTR_CBANK_PARAM_SIZE
	.align		4
.L_54:
        /*0db0*/ 	.byte	0x03, 0x19
        /*0db2*/ 	.short	0x0800


	//----- nvinfo : EIATTR_PARAM_CBANK
	.align		4
        /*0db4*/ 	.byte	0x04, 0x0a
        /*0db6*/ 	.short	(.L_56 - .L_55)
	.align		4
.L_55:
        /*0db8*/ 	.word	index@(.nv.constant0._ZN7cutlass13device_kernelINS_4gemm6kernel13GemmUniversalIN4cute5tupleIJiiiiEEENS1_10collective13CollectiveMmaINS1_35MainloopSm100TmaUmmaWarpSpecializedILi16ELi2ELi4ENS5_IJNS4_1CILi2EEENSA_ILi4EEENSA_ILi1EEEEEEEENS5_IJNSA_ILi128EEENSA_ILi256EEENSA_ILi64EEEEEENS_12float_e5m2_tENS5_IJlSD_lEEESK_SL_NS4_8TiledMMAINS4_8MMA_AtomIJNS4_10MMA_TraitsINS4_25SM100_MMA_F8F6F4_2x1SM_SSEJSK_SK_fSG_SH_NS4_17integral_constantINS4_4UMMA5MajorELSS_0EEEST_NSQ_INSR_7ScaleInELSU_0EEESV_EEEEEENS4_6LayoutINS5_IJSD_SD_SD_EEENS5_IJNSA_ILi0EEES10_S10_EEEEENS5_IJNS4_10UnderscoreES13_S13_EEEEENS4_28SM100_TMA_2SM_LOAD_MULTICASTENS4_14ComposedLayoutINS4_7SwizzleILi2ELi4ELi3EEENS4_18smem_ptr_flag_bitsILi8EEENSY_INS5_IJNSA_ILi8EEESI_EEENS5_IJSI_SD_EEEEEEEvNS4_8identityENS4_18SM100_TMA_2SM_LOADES1G_vS1H_EENS_8epilogue10collective18CollectiveEpilogueINS1K_23Sm100TmaWarpSpecializedILi4ELi2ELi32ELb0ELb0EEEJNS5_IJSI_SH_SI_EEENS5_IJNSY_ISI_SD_EENSY_INS5_IJNSA_ILi32EEESB_EEENS5_IJSD_SG_EEEEEEEESK_SL_SK_SL_NS1K_6fusion15FusionCallbacksIS1O_NS1W_17LinearCombinationISK_fSK_fLNS_15FloatRoundStyleE2EEES1P_S1V_JEEENS4_5SM1004TMEM4LOAD26SM100_TMEM_LOAD_32dp32b32xENS4_13SM90_TMA_LOADENS17_INS18_ILi1ELi4ELi3EEES1B_NSY_INS5_IJS1C_S1R_EEENS5_IJS1R_SD_EEEEEEENS4_39AutoVectorizingCopyWithAssumedAlignmentILi128EEENS4_14SM90_TMA_STOREES2B_S2D_S2D_EEEvvEEEEvNT_6ParamsE)
        /*0dbc*/ 	.short	0x0380
        /*0dbe*/ 	.short	0x0800


	//----- nvinfo : EIATTR_SW_WAR
	.align		4
.L_56:
        /*0dc0*/ 	.byte	0x04, 0x36
        /*0dc2*/ 	.short	(.L_58 - .L_57)
.L_57:
        /*0dc4*/ 	.word	0x00000008
.L_58:


//--------------------- .nv.callgraph             --------------------------
	.section	.nv.callgraph,"",@"SHT_CUDA_CALLGRAPH"
	.align	4
	.sectionentsize	8
	.align		4
        /*0000*/ 	.word	0x00000000
	.align		4
        /*0004*/ 	.word	0xffffffff
	.align		4
        /*0008*/ 	.word	index@(_ZN7cutlass13device_kernelINS_4gemm6kernel13GemmUniversalIN4cute5tupleIJiiiiEEENS1_10collective13CollectiveMmaINS1_35MainloopSm100TmaUmmaWarpSpecializedILi16ELi2ELi4ENS5_IJNS4_1CILi2EEENSA_ILi4EEENSA_ILi1EEEEEEEENS5_IJNSA_ILi128EEENSA_ILi256EEENSA_ILi64EEEEEENS_12float_e5m2_tENS5_IJlSD_lEEESK_SL_NS4_8TiledMMAINS4_8MMA_AtomIJNS4_10MMA_TraitsINS4_25SM100_MMA_F8F6F4_2x1SM_SSEJSK_SK_fSG_SH_NS4_17integral_constantINS4_4UMMA5MajorELSS_0EEEST_NSQ_INSR_7ScaleInELSU_0EEESV_EEEEEENS4_6LayoutINS5_IJSD_SD_SD_EEENS5_IJNSA_ILi0EEES10_S10_EEEEENS5_IJNS4_10UnderscoreES13_S13_EEEEENS4_28SM100_TMA_2SM_LOAD_MULTICASTENS4_14ComposedLayoutINS4_7SwizzleILi2ELi4ELi3EEENS4_18smem_ptr_flag_bitsILi8EEENSY_INS5_IJNSA_ILi8EEESI_EEENS5_IJSI_SD_EEEEEEEvNS4_8identityENS4_18SM100_TMA_2SM_LOADES1G_vS1H_EENS_8epilogue10collective18CollectiveEpilogueINS1K_23Sm100TmaWarpSpecializedILi4ELi2ELi32ELb0ELb0EEEJNS5_IJSI_SH_SI_EEENS5_IJNSY_ISI_SD_EENSY_INS5_IJNSA_ILi32EEESB_EEENS5_IJSD_SG_EEEEEEEESK_SL_SK_SL_NS1K_6fusion15FusionCallbacksIS1O_NS1W_17LinearCombinationISK_fSK_fLNS_15FloatRoundStyleE2EEES1P_S1V_JEEENS4_5SM1004TMEM4LOAD26SM100_TMEM_LOAD_32dp32b32xENS4_13SM90_TMA_LOADENS17_INS18_ILi1ELi4ELi3EEES1B_NSY_INS5_IJS1C_S1R_EEENS5_IJS1R_SD_EEEEEEENS4_39AutoVectorizingCopyWithAssumedAlignmentILi128EEENS4_14SM90_TMA_STOREES2B_S2D_S2D_EEEvvEEEEvNT_6ParamsE)
	.align		4
        /*000c*/ 	.word	index@(__assertfail)
	.align		4
        /*0010*/ 	.word	0x00000000
	.align		4
        /*0014*/ 	.word	0xfffffffe
	.align		4
        /*0018*/ 	.word	0x00000000
	.align		4
        /*001c*/ 	.word	0xfffffffd
	.align		4
        /*0020*/ 	.word	0x00000000
	.align		4
        /*0024*/ 	.word	0xfffffffc


//--------------------- .nv.constant4             --------------------------
	.section	.nv.constant4,"a",@progbits
	.align	8
	.align		8
.nv.constant4:
        /*0000*/ 	.dword	__assertfail
	.align		8
        /*0008*/ 	.dword	__unnamed_1
	.align		8
        /*0010*/ 	.dword	__unnamed_2
	.align		8
        /*0018*/ 	.dword	__unnamed_3
	.align		8
        /*0020*/ 	.dword	_ZN40_INTERNAL_f9a5fd5b_4_k_cu_92b73ded_189394cuda3std3__45__cpo5beginE
	.align		8
        /*0028*/ 	.dword	_ZN40_INTERNAL_f9a5fd5b_4_k_cu_92b73ded_189394cuda3std3__45__cpo3endE
	.align		8
        /*0030*/ 	.dword	_ZN40_INTERNAL_f9a5fd5b_4_k_cu_92b73ded_189394cuda3std3__45__cpo6cbeginE
	.align		8
        /*0038*/ 	.dword	_ZN40_INTERNAL_f9a5fd5b_4_k_cu_92b73ded_189394cuda3std3__45__cpo4cendE
	.align		8
        /*0040*/ 	.dword	_ZN40_INTERNAL_f9a5fd5b_4_k_cu_92b73ded_189394cuda3std3__442_GLOBAL__N__f9a5fd5b_4_k_cu_92b73ded_189396ignoreE
	.align		8
        /*0048*/ 	.dword	_ZN40_INTERNAL_f9a5fd5b_4_k_cu_92b73ded_189394cuda3std3__419piecewise_constructE
	.align		8
        /*0050*/ 	.dword	_ZN40_INTERNAL_f9a5fd5b_4_k_cu_92b73ded_189394cuda3std3__48in_placeE
	.align		8
        /*0058*/ 	.dword	_ZN40_INTERNAL_f9a5fd5b_4_k_cu_92b73ded_189394cuda3std6ranges3__45__cpo4swapE
	.align		8
        /*0060*/ 	.dword	_ZN40_INTERNAL_f9a5fd5b_4_k_cu_92b73ded_189394cuda3std6ranges3__45__cpo9iter_moveE
	.align		8
        /*0068*/ 	.dword	_ZN40_INTERNAL_f9a5fd5b_4_k_cu_92b73ded_189394cute7productE
	.align		8
        /*0070*/ 	.dword	_ZN40_INTERNAL_f9a5fd5b_4_k_cu_92b73ded_189394cute1_E
	.align		8
        /*0078*/ 	.dword	$str$25
	.align		8
        /*0080*/ 	.dword	$str$26
	.align		8
        /*0088*/ 	.dword	$str$27
	.align		8
        /*0090*/ 	.dword	$str$28


//--------------------- .text._ZN7cutlass13device_kernelINS_4gemm6kernel13GemmUniversalIN4cute5tupleIJiiiiEEENS1_10collective13CollectiveMmaINS1_35MainloopSm100TmaUmmaWarpSpecializedILi16ELi2ELi4ENS5_IJNS4_1CILi2EEENSA_ILi4EEENSA_ILi1EEEEEEEENS5_IJNSA_ILi128EEENSA_ILi256EEENSA_ILi64EEEEEENS_12float_e5m2_tENS5_IJlSD_lEEESK_SL_NS4_8TiledMMAINS4_8MMA_AtomIJNS4_10MMA_TraitsINS4_25SM100_MMA_F8F6F4_2x1SM_SSEJSK_SK_fSG_SH_NS4_17integral_constantINS4_4UMMA5MajorELSS_0EEEST_NSQ_INSR_7ScaleInELSU_0EEESV_EEEEEENS4_6LayoutINS5_IJSD_SD_SD_EEENS5_IJNSA_ILi0EEES10_S10_EEEEENS5_IJNS4_10UnderscoreES13_S13_EEEEENS4_28SM100_TMA_2SM_LOAD_MULTICASTENS4_14ComposedLayoutINS4_7SwizzleILi2ELi4ELi3EEENS4_18smem_ptr_flag_bitsILi8EEENSY_INS5_IJNSA_ILi8EEESI_EEENS5_IJSI_SD_EEEEEEEvNS4_8identityENS4_18SM100_TMA_2SM_LOADES1G_vS1H_EENS_8epilogue10collective18CollectiveEpilogueINS1K_23Sm100TmaWarpSpecializedILi4ELi2ELi32ELb0ELb0EEEJNS5_IJSI_SH_SI_EEENS5_IJNSY_ISI_SD_EENSY_INS5_IJNSA_ILi32EEESB_EEENS5_IJSD_SG_EEEEEEEESK_SL_SK_SL_NS1K_6fusion15FusionCallbacksIS1O_NS1W_17LinearCombinationISK_fSK_fLNS_15FloatRoundStyleE2EEES1P_S1V_JEEENS4_5SM1004TMEM4LOAD26SM100_TMEM_LOAD_32dp32b32xENS4_13SM90_TMA_LOADENS17_INS18_ILi1ELi4ELi3EEES1B_NSY_INS5_IJS1C_S1R_EEENS5_IJS1R_SD_EEEEEEENS4_39AutoVectorizingCopyWithAssumedAlignmentILi128EEENS4_14SM90_TMA_STOREES2B_S2D_S2D_EEEvvEEEEvNT_6ParamsE --------------------------
	.section	.text._ZN7cutlass13device_kernelINS_4gemm6kernel13GemmUniversalIN4cute5tupleIJiiiiEEENS1_10collective13CollectiveMmaINS1_35MainloopSm100TmaUmmaWarpSpecializedILi16ELi2ELi4ENS5_IJNS4_1CILi2EEENSA_ILi4EEENSA_ILi1EEEEEEEENS5_IJNSA_ILi128EEENSA_ILi256EEENSA_ILi64EEEEEENS_12float_e5m2_tENS5_IJlSD_lEEESK_SL_NS4_8TiledMMAINS4_8MMA_AtomIJNS4_10MMA_TraitsINS4_25SM100_MMA_F8F6F4_2x1SM_SSEJSK_SK_fSG_SH_NS4_17integral_constantINS4_4UMMA5MajorELSS_0EEEST_NSQ_INSR_7ScaleInELSU_0EEESV_EEEEEENS4_6LayoutINS5_IJSD_SD_SD_EEENS5_IJNSA_ILi0EEES10_S10_EEEEENS5_IJNS4_10UnderscoreES13_S13_EEEEENS4_28SM100_TMA_2SM_LOAD_MULTICASTENS4_14ComposedLayoutINS4_7SwizzleILi2ELi4ELi3EEENS4_18smem_ptr_flag_bitsILi8EEENSY_INS5_IJNSA_ILi8EEESI_EEENS5_IJSI_SD_EEEEEEEvNS4_8identityENS4_18SM100_TMA_2SM_LOADES1G_vS1H_EENS_8epilogue10collective18CollectiveEpilogueINS1K_23Sm100TmaWarpSpecializedILi4ELi2ELi32ELb0ELb0EEEJNS5_IJSI_SH_SI_EEENS5_IJNSY_ISI_SD_EENSY_INS5_IJNSA_ILi32EEESB_EEENS5_IJSD_SG_EEEEEEEESK_SL_SK_SL_NS1K_6fusion15FusionCallbacksIS1O_NS1W_17LinearCombinationISK_fSK_fLNS_15FloatRoundStyleE2EEES1P_S1V_JEEENS4_5SM1004TMEM4LOAD26SM100_TMEM_LOAD_32dp32b32xENS4_13SM90_TMA_LOADENS17_INS18_ILi1ELi4ELi3EEES1B_NSY_INS5_IJS1C_S1R_EEENS5_IJS1R_SD_EEEEEEENS4_39AutoVectorizingCopyWithAssumedAlignmentILi128EEENS4_14SM90_TMA_STOREES2B_S2D_S2D_EEEvvEEEEvNT_6ParamsE,"ax",@progbits
	.align	128
.text._ZN7cutlass13device_kernelINS_4gemm6kernel13GemmUniversalIN4cute5tupleIJiiiiEEENS1_10collective13CollectiveMmaINS1_35MainloopSm100TmaUmmaWarpSpecializedILi16ELi2ELi4ENS5_IJNS4_1CILi2EEENSA_ILi4EEENSA_ILi1EEEEEEEENS5_IJNSA_ILi128EEENSA_ILi256EEENSA_ILi64EEEEEENS_12float_e5m2_tENS5_IJlSD_lEEESK_SL_NS4_8TiledMMAINS4_8MMA_AtomIJNS4_10MMA_TraitsINS4_25SM100_MMA_F8F6F4_2x1SM_SSEJSK_SK_fSG_SH_NS4_17integral_constantINS4_4UMMA5MajorELSS_0EEEST_NSQ_INSR_7ScaleInELSU_0EEESV_EEEEEENS4_6LayoutINS5_IJSD_SD_SD_EEENS5_IJNSA_ILi0EEES10_S10_EEEEENS5_IJNS4_10UnderscoreES13_S13_EEEEENS4_28SM100_TMA_2SM_LOAD_MULTICASTENS4_14ComposedLayoutINS4_7SwizzleILi2ELi4ELi3EEENS4_18smem_ptr_flag_bitsILi8EEENSY_INS5_IJNSA_ILi8EEESI_EEENS5_IJSI_SD_EEEEEEEvNS4_8identityENS4_18SM100_TMA_2SM_LOADES1G_vS1H_EENS_8epilogue10collective18CollectiveEpilogueINS1K_23Sm100TmaWarpSpecializedILi4ELi2ELi32ELb0ELb0EEEJNS5_IJSI_SH_SI_EEENS5_IJNSY_ISI_SD_EENSY_INS5_IJNSA_ILi32EEESB_EEENS5_IJSD_SG_EEEEEEEESK_SL_SK_SL_NS1K_6fusion15FusionCallbacksIS1O_NS1W_17LinearCombinationISK_fSK_fLNS_15FloatRoundStyleE2EEES1P_S1V_JEEENS4_5SM1004TMEM4LOAD26SM100_TMEM_LOAD_32dp32b32xENS4_13SM90_TMA_LOADENS17_INS18_ILi1ELi4ELi3EEES1B_NSY_INS5_IJS1C_S1R_EEENS5_IJS1R_SD_EEEEEEENS4_39AutoVectorizingCopyWithAssumedAlignmentILi128EEENS4_14SM90_TMA_STOREES2B_S2D_S2D_EEEvvEEEEvNT_6ParamsE:
        .type           _ZN7cutlass13device_kernelINS_4gemm6kernel13GemmUniversalIN4cute5tupleIJiiiiEEENS1_10collective13CollectiveMmaINS1_35MainloopSm100TmaUmmaWarpSpecializedILi16ELi2ELi4ENS5_IJNS4_1CILi2EEENSA_ILi4EEENSA_ILi1EEEEEEEENS5_IJNSA_ILi128EEENSA_ILi256EEENSA_ILi64EEEEEENS_12float_e5m2_tENS5_IJlSD_lEEESK_SL_NS4_8TiledMMAINS4_8MMA_AtomIJNS4_10MMA_TraitsINS4_25SM100_MMA_F8F6F4_2x1SM_SSEJSK_SK_fSG_SH_NS4_17integral_constantINS4_4UMMA5MajorELSS_0EEEST_NSQ_INSR_7ScaleInELSU_0EEESV_EEEEEENS4_6LayoutINS5_IJSD_SD_SD_EEENS5_IJNSA_ILi0EEES10_S10_EEEEENS5_IJNS4_10UnderscoreES13_S13_EEEEENS4_28SM100_TMA_2SM_LOAD_MULTICASTENS4_14ComposedLayoutINS4_7SwizzleILi2ELi4ELi3EEENS4_18smem_ptr_flag_bitsILi8EEENSY_INS5_IJNSA_ILi8EEESI_EEENS5_IJSI_SD_EEEEEEEvNS4_8identityENS4_18SM100_TMA_2SM_LOADES1G_vS1H_EENS_8epilogue10collective18CollectiveEpilogueINS1K_23Sm100TmaWarpSpecializedILi4ELi2ELi32ELb0ELb0EEEJNS5_IJSI_SH_SI_EEENS5_IJNSY_ISI_SD_EENSY_INS5_IJNSA_ILi32EEESB_EEENS5_IJSD_SG_EEEEEEEESK_SL_SK_SL_NS1K_6fusion15FusionCallbacksIS1O_NS1W_17LinearCombinationISK_fSK_fLNS_15FloatRoundStyleE2EEES1P_S1V_JEEENS4_5SM1004TMEM4LOAD26SM100_TMEM_LOAD_32dp32b32xENS4_13SM90_TMA_LOADENS17_INS18_ILi1ELi4ELi3EEES1B_NSY_INS5_IJS1C_S1R_EEENS5_IJS1R_SD_EEEEEEENS4_39AutoVectorizingCopyWithAssumedAlignmentILi128EEENS4_14SM90_TMA_STOREES2B_S2D_S2D_EEEvvEEEEvNT_6ParamsE,@function
        .size           _ZN7cutlass13device_kernelINS_4gemm6kernel13GemmUniversalIN4cute5tupleIJiiiiEEENS1_10collective13CollectiveMmaINS1_35MainloopSm100TmaUmmaWarpSpecializedILi16ELi2ELi4ENS5_IJNS4_1CILi2EEENSA_ILi4EEENSA_ILi1EEEEEEEENS5_IJNSA_ILi128EEENSA_ILi256EEENSA_ILi64EEEEEENS_12float_e5m2_tENS5_IJlSD_lEEESK_SL_NS4_8TiledMMAINS4_8MMA_AtomIJNS4_10MMA_TraitsINS4_25SM100_MMA_F8F6F4_2x1SM_SSEJSK_SK_fSG_SH_NS4_17integral_constantINS4_4UMMA5MajorELSS_0EEEST_NSQ_INSR_7ScaleInELSU_0EEESV_EEEEEENS4_6LayoutINS5_IJSD_SD_SD_EEENS5_IJNSA_ILi0EEES10_S10_EEEEENS5_IJNS4_10UnderscoreES13_S13_EEEEENS4_28SM100_TMA_2SM_LOAD_MULTICASTENS4_14ComposedLayoutINS4_7SwizzleILi2ELi4ELi3EEENS4_18smem_ptr_flag_bitsILi8EEENSY_INS5_IJNSA_ILi8EEESI_EEENS5_IJSI_SD_EEEEEEEvNS4_8identityENS4_18SM100_TMA_2SM_LOADES1G_vS1H_EENS_8epilogue10collective18CollectiveEpilogueINS1K_23Sm100TmaWarpSpecializedILi4ELi2ELi32ELb0ELb0EEEJNS5_IJSI_SH_SI_EEENS5_IJNSY_ISI_SD_EENSY_INS5_IJNSA_ILi32EEESB_EEENS5_IJSD_SG_EEEEEEEESK_SL_SK_SL_NS1K_6fusion15FusionCallbacksIS1O_NS1W_17LinearCombinationISK_fSK_fLNS_15FloatRoundStyleE2EEES1P_S1V_JEEENS4_5SM1004TMEM4LOAD26SM100_TMEM_LOAD_32dp32b32xENS4_13SM90_TMA_LOADENS17_INS18_ILi1ELi4ELi3EEES1B_NSY_INS5_IJS1C_S1R_EEENS5_IJS1R_SD_EEEEEEENS4_39AutoVectorizingCopyWithAssumedAlignmentILi128EEENS4_14SM90_TMA_STOREES2B_S2D_S2D_EEEvvEEEEvNT_6ParamsE,(.L_x_228 - _ZN7cutlass13device_kernelINS_4gemm6kernel13GemmUniversalIN4cute5tupleIJiiiiEEENS1_10collective13CollectiveMmaINS1_35MainloopSm100TmaUmmaWarpSpecializedILi16ELi2ELi4ENS5_IJNS4_1CILi2EEENSA_ILi4EEENSA_ILi1EEEEEEEENS5_IJNSA_ILi128EEENSA_ILi256EEENSA_ILi64EEEEEENS_12float_e5m2_tENS5_IJlSD_lEEESK_SL_NS4_8TiledMMAINS4_8MMA_AtomIJNS4_10MMA_TraitsINS4_25SM100_MMA_F8F6F4_2x1SM_SSEJSK_SK_fSG_SH_NS4_17integral_constantINS4_4UMMA5MajorELSS_0EEEST_NSQ_INSR_7ScaleInELSU_0EEESV_EEEEEENS4_6LayoutINS5_IJSD_SD_SD_EEENS5_IJNSA_ILi0EEES10_S10_EEEEENS5_IJNS4_10UnderscoreES13_S13_EEEEENS4_28SM100_TMA_2SM_LOAD_MULTICASTENS4_14ComposedLayoutINS4_7SwizzleILi2ELi4ELi3EEENS4_18smem_ptr_flag_bitsILi8EEENSY_INS5_IJNSA_ILi8EEESI_EEENS5_IJSI_SD_EEEEEEEvNS4_8identityENS4_18SM100_TMA_2SM_LOADES1G_vS1H_EENS_8epilogue10collective18CollectiveEpilogueINS1K_23Sm100TmaWarpSpecializedILi4ELi2ELi32ELb0ELb0EEEJNS5_IJSI_SH_SI_EEENS5_IJNSY_ISI_SD_EENSY_INS5_IJNSA_ILi32EEESB_EEENS5_IJSD_SG_EEEEEEEESK_SL_SK_SL_NS1K_6fusion15FusionCallbacksIS1O_NS1W_17LinearCombinationISK_fSK_fLNS_15FloatRoundStyleE2EEES1P_S1V_JEEENS4_5SM1004TMEM4LOAD26SM100_TMEM_LOAD_32dp32b32xENS4_13SM90_TMA_LOADENS17_INS18_ILi1ELi4ELi3EEES1B_NSY_INS5_IJS1C_S1R_EEENS5_IJS1R_SD_EEEEEEENS4_39AutoVectorizingCopyWithAssumedAlignmentILi128EEENS4_14SM90_TMA_STOREES2B_S2D_S2D_EEEvvEEEEvNT_6ParamsE)
        .other          _ZN7cutlass13device_kernelINS_4gemm6kernel13GemmUniversalIN4cute5tupleIJiiiiEEENS1_10collective13CollectiveMmaINS1_35MainloopSm100TmaUmmaWarpSpecializedILi16ELi2ELi4ENS5_IJNS4_1CILi2EEENSA_ILi4EEENSA_ILi1EEEEEEEENS5_IJNSA_ILi128EEENSA_ILi256EEENSA_ILi64EEEEEENS_12float_e5m2_tENS5_IJlSD_lEEESK_SL_NS4_8TiledMMAINS4_8MMA_AtomIJNS4_10MMA_TraitsINS4_25SM100_MMA_F8F6F4_2x1SM_SSEJSK_SK_fSG_SH_NS4_17integral_constantINS4_4UMMA5MajorELSS_0EEEST_NSQ_INSR_7ScaleInELSU_0EEESV_EEEEEENS4_6LayoutINS5_IJSD_SD_SD_EEENS5_IJNSA_ILi0EEES10_S10_EEEEENS5_IJNS4_10UnderscoreES13_S13_EEEEENS4_28SM100_TMA_2SM_LOAD_MULTICASTENS4_14ComposedLayoutINS4_7SwizzleILi2ELi4ELi3EEENS4_18smem_ptr_flag_bitsILi8EEENSY_INS5_IJNSA_ILi8EEESI_EEENS5_IJSI_SD_EEEEEEEvNS4_8identityENS4_18SM100_TMA_2SM_LOADES1G_vS1H_EENS_8epilogue10collective18CollectiveEpilogueINS1K_23Sm100TmaWarpSpecializedILi4ELi2ELi32ELb0ELb0EEEJNS5_IJSI_SH_SI_EEENS5_IJNSY_ISI_SD_EENSY_INS5_IJNSA_ILi32EEESB_EEENS5_IJSD_SG_EEEEEEEESK_SL_SK_SL_NS1K_6fusion15FusionCallbacksIS1O_NS1W_17LinearCombinationISK_fSK_fLNS_15FloatRoundStyleE2EEES1P_S1V_JEEENS4_5SM1004TMEM4LOAD26SM100_TMEM_LOAD_32dp32b32xENS4_13SM90_TMA_LOADENS17_INS18_ILi1ELi4ELi3EEES1B_NSY_INS5_IJS1C_S1R_EEENS5_IJS1R_SD_EEEEEEENS4_39AutoVectorizingCopyWithAssumedAlignmentILi128EEENS4_14SM90_TMA_STOREES2B_S2D_S2D_EEEvvEEEEvNT_6ParamsE,@"STO_CUDA_ENTRY STV_DEFAULT"
_ZN7cutlass13device_kernelINS_4gemm6kernel13GemmUniversalIN4cute5tupleIJiiiiEEENS1_10collective13CollectiveMmaINS1_35MainloopSm100TmaUmmaWarpSpecializedILi16ELi2ELi4ENS5_IJNS4_1CILi2EEENSA_ILi4EEENSA_ILi1EEEEEEEENS5_IJNSA_ILi128EEENSA_ILi256EEENSA_ILi64EEEEEENS_12float_e5m2_tENS5_IJlSD_lEEESK_SL_NS4_8TiledMMAINS4_8MMA_AtomIJNS4_10MMA_TraitsINS4_25SM100_MMA_F8F6F4_2x1SM_SSEJSK_SK_fSG_SH_NS4_17integral_constantINS4_4UMMA5MajorELSS_0EEEST_NSQ_INSR_7ScaleInELSU_0EEESV_EEEEEENS4_6LayoutINS5_IJSD_SD_SD_EEENS5_IJNSA_ILi0EEES10_S10_EEEEENS5_IJNS4_10UnderscoreES13_S13_EEEEENS4_28SM100_TMA_2SM_LOAD_MULTICASTENS4_14ComposedLayoutINS4_7SwizzleILi2ELi4ELi3EEENS4_18smem_ptr_flag_bitsILi8EEENSY_INS5_IJNSA_ILi8EEESI_EEENS5_IJSI_SD_EEEEEEEvNS4_8identityENS4_18SM100_TMA_2SM_LOADES1G_vS1H_EENS_8epilogue10collective18CollectiveEpilogueINS1K_23Sm100TmaWarpSpecializedILi4ELi2ELi32ELb0ELb0EEEJNS5_IJSI_SH_SI_EEENS5_IJNSY_ISI_SD_EENSY_INS5_IJNSA_ILi32EEESB_EEENS5_IJSD_SG_EEEEEEEESK_SL_SK_SL_NS1K_6fusion15FusionCallbacksIS1O_NS1W_17LinearCombinationISK_fSK_fLNS_15FloatRoundStyleE2EEES1P_S1V_JEEENS4_5SM1004TMEM4LOAD26SM100_TMEM_LOAD_32dp32b32xENS4_13SM90_TMA_LOADENS17_INS18_ILi1ELi4ELi3EEES1B_NSY_INS5_IJS1C_S1R_EEENS5_IJS1R_SD_EEEEEEENS4_39AutoVectorizingCopyWithAssumedAlignmentILi128EEENS4_14SM90_TMA_STOREES2B_S2D_S2D_EEEvvEEEEvNT_6ParamsE:
[----:B------:R-:W1:Y:S01]  /*0000*/  LDC R1, c[0x0][0x37c] ;  /* 0x0000df00ff017b82 */ /* 0x000e620000000800 */
[----:B------:R-:W2:Y:S01]  /*0010*/  S2R R99, SR_TID.X ;  /* 0x0000000000637919 */ /* 0x000ea20000002100 */
[----:B------:R-:W3:Y:S06]  /*0020*/  LDCU.64 UR8, c[0x0][0x890] ;  /* 0x00011200ff0877ac */ /* 0x000eec0008000a00 */
[----:B------:R-:W4:Y:S01]  /*0030*/  S2UR UR58, SR_CgaCtaId ;  /* 0x00000000003a79c3 */ /* 0x000f220000008800 */
[----:B------:R-:W-:Y:S02]  /*0040*/  PRMT R90, RZ, 0x7610, R90 ;  /* 0x00007610ff5a7816 */ /* 0x000fe4000000005a */
[----:B------:R-:W-:-:S02]  /*0050*/  ELECT P0, URZ, PT ;  /* 0x0000000000ff782f */ /* 0x000fc40003800000 */
[----:B---3--:R-:W-:-:S04]  /*0060*/  ISETP.NE.U32.AND P1, PT, RZ, UR8, PT ;  /* 0x00000008ff007c0c */ /* 0x008fc8000bf25070 */
[----:B------:R-:W-:Y:S01]  /*0070*/  ISETP.NE.AND.EX P2, PT, RZ, UR9, PT, P1 ;  /* 0x00000009ff007c0c */ /* 0x000fe2000bf45310 */
[----:B----4-:R-:W-:Y:S02]  /*0080*/  ULOP3.LUT UR33, UR58, 0x1, URZ, 0xc0, !UPT ;  /* 0x000000013a217892 */ /* 0x010fe4000f8ec0ff */
[----:B------:R-:W-:Y:S01]  /*0090*/  ULOP3.LUT UR34, UR58, 0x1, URZ, 0x3c, !UPT ;  /* 0x000000013a227892 */ /* 0x000fe2000f8e3cff */
[----:B--2---:R-:W-:-:S05]  /*00a0*/  SHF.R.U32.HI R91, RZ, 0x5, R99 ;  /* 0x00000005ff5b7819 */ /* 0x004fca0000011663 */
[----:B------:R-:W2:Y:S02]  /*00b0*/  SHFL.IDX PT, R0, R91, RZ, 0x1f ;  /* 0x00001fff5b007589 */ /* 0x000ea400000e0000 */
[----:B--2---:R-:W-:Y:S02]  /*00c0*/  R2UR UR22, R0 ;  /* 0x00000000001672ca */ /* 0x004fe400000e0000 */
[----:B-1----:R-:W-:Y:S05]  /*00d0*/  @P2 BRA `(.L_x_0) ;  /* 0x0000000000302947 */ /* 0x002fea0003800000 */
[----:B------:R-:W1:Y:S02]  /*00e0*/  LDCU.64 UR4, c[0x0][0x888] ;  /* 0x00011100ff0477ac */ /* 0x000e640008000a00 */
[----:B-1----:R-:W-:-:S04]  /*00f0*/  UISETP.NE.U32.AND UP0, UPT, UR4, URZ, UPT ;  /* 0x000000ff0400728c */ /* 0x002fc8000bf05070 */
[----:B------:R-:W-:-:S09]  /*0100*/  UISETP.NE.AND.EX UP0, UPT, UR5, URZ, UPT, UP0 ;  /* 0x000000ff0500728c */ /* 0x000fd2000bf05300 */
[----:B------:R-:W-:Y:S05]  /*0110*/  BRA.U !UP0, `(.L_x_1) ;  /* 0x0000000108147547 */ /* 0x000fea000b800000 */
[----:B------:R-:W1:Y:S01]  /*0120*/  LDC.64 R2, c[0x0][0x888] ;  /* 0x00022200ff027b82 */ /* 0x000e620000000a00 */
[----:B------:R-:W1:Y:S02]  /*0130*/  LDCU.64 UR4, c[0x0][0x358] ;  /* 0x00006b00ff0477ac */ /* 0x000e640008000a00 */
[----:B-1----:R1:W5:Y:S01]  /*0140*/  LDG.E R41, desc[UR4][R2.64] ;  /* 0x0000000402297981 */ /* 0x002362000c1e1900 */
[----:B------:R-:W-:Y:S01]  /*0150*/  HFMA2 R90, -RZ, RZ, 0, 5.9604644775390625e-08 ;  /* 0x00000001ff5a7431 */ /* 0x000fe200000001ff */
[----:B------:R-:W-:Y:S05]  /*0160*/  BRA `(.L_x_0) ;  /* 0x00000000000c7947 */ /* 0x000fea0003800000 */
.L_x_1:
[----:B------:R-:W1:Y:S01]  /*0170*/  LDCU UR4, c[0x0][0x880] ;  /* 0x00011000ff0477ac */ /* 0x000e620008000800 */
[----:B------:R-:W-:Y:S01]  /*0180*/  HFMA2 R90, -RZ, RZ, 0, 5.9604644775390625e-08 ;  /* 0x00000001ff5a7431 */ /* 0x000fe200000001ff */
[----:B-1----:R-:W-:-:S07]  /*0190*/  MOV R41, UR4 ;  /* 0x0000000400297c02 */ /* 0x002fce0008000f00 */
.L_x_0:
[----:B------:R-:W2:Y:S02]  /*01a0*/  LDCU.64 UR4, c[0x0][0x8b0] ;  /* 0x00011600ff0477ac */ /* 0x000ea40008000a00 */
[----:B--2---:R-:W-:-:S04]  /*01b0*/  UISETP.NE.U32.AND UP0, UPT, UR4, URZ, UPT ;  /* 0x000000ff0400728c */ /* 0x004fc8000bf05070 */
[----:B------:R-:W-:-:S09]  /*01c0*/  UISETP.NE.AND.EX UP0, UPT, UR5, URZ, UPT, UP0 ;  /* 0x000000ff0500728c */ /* 0x000fd2000bf05300 */
[----:B------:R-:W-:Y:S05]  /*01d0*/  BRA.U UP0, `(.L_x_2) ;  /* 0x0000000100287547 */ /* 0x000fea000b800000 */
[----:B------:R-:W2:Y:S02]  /*01e0*/  LDCU.64 UR4, c[0x0][0x8a8] ;  /* 0x00011500ff0477ac */ /* 0x000ea40008000a00 */
[----:B--2---:R-:W-:-:S04]  /*01f0*/  UISETP.NE.U32.AND UP0, UPT, UR4, URZ, UPT ;  /* 0x000000ff0400728c */ /* 0x004fc8000bf05070 */
[----:B------:R-:W-:-:S09]  /*0200*/  UISETP.NE.AND.EX UP0, UPT, UR5, URZ, UPT, UP0 ;  /* 0x000000ff0500728c */ /* 0x000fd2000bf05300 */
[----:B------:R-:W-:Y:S05]  /*0210*/  BRA.U !UP0, `(.L_x_3) ;  /* 0x0000000108107547 */ /* 0x000fea000b800000 */
[----:B------:R-:W2:Y:S01]  /*0220*/  LDC.64 R38, c[0x0][0x8a8] ;  /* 0x00022a00ff267b82 */ /* 0x000ea20000000a00 */
[----:B------:R-:W2:Y:S02]  /*0230*/  LDCU.64 UR4, c[0x0][0x358] ;  /* 0x00006b00ff0477ac */ /* 0x000ea40008000a00 */
[----:B--2---:R2:W5:Y:S01]  /*0240*/  LDG.E R38, desc[UR4][R38.64] ;  /* 0x0000000426267981 */ /* 0x004562000c1e1900 */
[----:B------:R-:W-:Y:S05]  /*0250*/  BRA `(.L_x_2) ;  /* 0x0000000000087947 */ /* 0x000fea0003800000 */
.L_x_3:
[----:B------:R-:W2:Y:S02]  /*0260*/  LDCU UR4, c[0x0][0x8a0] ;  /* 0x00011400ff0477ac */ /* 0x000ea40008000800 */
[----:B--2---:R-:W-:Y:S02]  /*0270*/  MOV R38, UR4 ;  /* 0x0000000400267c02 */ /* 0x004fe40008000f00 */
.L_x_2:
[----:B------:R-:W-:Y:S01]  /*0280*/  IMAD.U32 R0, RZ, RZ, UR22 ;  /* 0x00000016ff007e24 */ /* 0x000fe2000f8e00ff */
[----:B------:R-:W-:Y:S04]  /*0290*/  BSSY.RECONVERGENT B0, `(.L_x_4) ;  /* 0x000000c000007945 */ /* 0x000fe80003800200 */
[C---:B------:R-:W-:Y:S02]  /*02a0*/  ISETP.NE.OR P3, PT, R0.reuse, 0x1, !P0 ;  /* 0x000000010000780c */ /* 0x040fe40004765670 */
[----:B------:R-:W-:-:S11]  /*02b0*/  ISETP.NE.OR P2, PT, R0, 0x3, !P0 ;  /* 0x000000030000780c */ /* 0x000fd60004745670 */
[----:B------:R-:W-:Y:S05]  /*02c0*/  @P3 BRA `(.L_x_5) ;  /* 0x0000000000203947 */ /* 0x000fea0003800000 */
[----:B------:R-:W3:Y:S02]  /*02d0*/  LDCU.64 UR4, c[0x0][0x348] ;  /* 0x00006900ff0477ac */ /* 0x000ee40008000a00 */
[----:B---3--:R-:W-:Y:S02]  /*02e0*/  UIADD3 UR6, UP1, UPT, UR4, 0x80, URZ ;  /* 0x0000008004067890 */ /* 0x008fe4000ff3e0ff */
[----:B------:R-:W-:Y:S02]  /*02f0*/  UIADD3 UR4, UP0, UPT, UR4, 0x180, URZ ;  /* 0x0000018004047890 */ /* 0x000fe4000ff1e0ff */
[----:B------:R-:W-:Y:S02]  /*0300*/  UIADD3.X UR7, UPT, UPT, URZ, UR5, URZ, UP1, !UPT ;  /* 0x00000005ff077290 */ /* 0x000fe40008ffe4ff */
[----:B------:R-:W-:-:S07]  /*0310*/  UIADD3.X UR5, UPT, UPT, URZ, UR5, URZ, UP0, !UPT ;  /* 0x00000005ff057290 */ /* 0x000fce00087fe4ff */
[----:B------:R3:W-:Y:S02]  /*0320*/  UTMACCTL.PF [UR6] ;  /* 0x00000000060079b9 */ /* 0x0007e40008040000 */
[----:B------:R3:W-:Y:S02]  /*0330*/  UTMACCTL.PF [UR4] ;  /* 0x00000000040079b9 */ /* 0x0007e40008040000 */
[----:B---3--:R-:W-:Y:S01]  /*0340*/  NOP ;  /* 0x0000000000007918 */ /* 0x008fe20000000000 */
.L_x_5:
[----:B------:R-:W-:Y:S05]  /*0350*/  BSYNC.RECONVERGENT B0 ;  /* 0x0000000000007941 */ /* 0x000fea0003800200 */
.L_x_4:
[----:B------:R-:W-:Y:S04]  /*0360*/  BSSY.RECONVERGENT B0, `(.L_x_6) ;  /* 0x000000a000007945 */ /* 0x000fe80003800200 */
        /* <DEDUP_REMOVED lines=9> */
.L_x_7:
[----:B------:R-:W-:Y:S05]  /*0400*/  BSYNC.RECONVERGENT B0 ;  /* 0x0000000000007941 */ /* 0x000fea0003800200 */
.L_x_6:
[----:B------:R-:W3:Y:S01]  /*0410*/  LDCU.64 UR4, c[0x0][0x888] ;  /* 0x00011100ff0477ac */ /* 0x000ee20008000a00 */
[----:B------:R-:W-:Y:S01]  /*0420*/  ISETP.NE.AND.EX P1, PT, RZ, UR9, PT, P1 ;  /* 0x00000009ff007c0c */ /* 0x000fe2000bf25310 */
[----:B------:R-:W-:Y:S01]  /*0430*/  UPLOP3.LUT UP4, UPT, UPT, UPT, UPT, 0x80, 0x8 ;  /* 0x000000000008789c */ /* 0x000fe20003f8f070 */
[----:B---3--:R-:W-:-:S04]  /*0440*/  ISETP.NE.U32.AND P2, PT, RZ, UR4, PT ;  /* 0x00000004ff007c0c */ /* 0x008fc8000bf45070 */
[----:B------:R-:W-:-:S13]  /*0450*/  ISETP.NE.AND.EX P2, PT, RZ, UR5, PT, P2 ;  /* 0x00000005ff007c0c */ /* 0x000fda000bf45320 */
[----:B------:R-:W-:Y:S05]  /*0460*/  @P2 BRA P1, `(.L_x_8) ;  /* 0x0000000000282947 */ /* 0x000fea0000800000 */
[----:B------:R-:W-:Y:S01]  /*0470*/  UISETP.NE.U32.AND UP0, UPT, UR8, URZ, UPT ;  /* 0x000000ff0800728c */ /* 0x000fe2000bf05070 */
[----:B-----5:R-:W-:Y:S01]  /*0480*/  FSETP.NEU.AND P1, PT, R41, RZ, PT ;  /* 0x000000ff2900720b */ /* 0x020fe20003f2d000 */
[----:B------:R-:W-:Y:S02]  /*0490*/  UISETP.NE.U32.AND UP2, UPT, UR4, URZ, UPT ;  /* 0x000000ff0400728c */ /* 0x000fe4000bf45070 */
[----:B------:R-:W-:Y:S02]  /*04a0*/  UISETP.NE.AND.EX UP1, UPT, UR9, URZ, UPT, UP0 ;  /* 0x000000ff0900728c */ /* 0x000fe4000bf25300 */
[----:B------:R-:W-:-:S04]  /*04b0*/  UISETP.NE.AND.EX UP0, UPT, UR5, URZ, UPT, UP2 ;  /* 0x000000ff0500728c */ /* 0x000fc8000bf05320 */
[----:B------:R-:W-:-:S04]  /*04c0*/  USEL UR4, URZ, 0xffffffff, UP0 ;  /* 0xffffffffff047887 */ /* 0x000fc80008000000 */
[----:B------:R-:W-:Y:S01]  /*04d0*/  VOTEU.ANY UP0, P1 ;  /* 0x0000000000ff7886 */ /* 0x000fe20000800100 */
[----:B------:R-:W-:-:S04]  /*04e0*/  @!UP1 USEL UR4, URZ, 0xffffffff, UP0 ;  /* 0xffffffffff049887 */ /* 0x000fc80008000000 */
[----:B------:R-:W-:-:S04]  /*04f0*/  ULOP3.LUT UR4, UR4, 0x1, URZ, 0xc0, !UPT ;  /* 0x0000000104047892 */ /* 0x000fc8000f8ec0ff */
[----:B------:R-:W-:-:S11]  /*0500*/  UISETP.NE.U32.AND UP4, UPT, UR4, 0x1, UPT ;  /* 0x000000010400788c */ /* 0x000fd6000bf85070 */
.L_x_8:
[----:B------:R-:W3:Y:S01]  /*0510*/  SHFL.IDX PT, R0, R91, RZ, 0x1f ;  /* 0x00001fff5b007589 */ /* 0x000ee200000e0000 */
[----:B------:R-:W-:-:S04]  /*0520*/  UISETP.NE.AND UP0, UPT, UR22, 0x2, UPT ;  /* 0x000000021600788c */ /* 0x000fc8000bf05270 */
[----:B------:R-:W-:Y:S02]  /*0530*/  UISETP.EQ.AND UP1, UPT, UR33, URZ, !UP0 ;  /* 0x000000ff2100728c */ /* 0x000fe4000c722270 */
[----:B------:R-:W-:-:S04]  /*0540*/  USEL UR53, URZ, 0x1, UP0 ;  /* 0x00000001ff357887 */ /* 0x000fc80008000000 */
[----:B------:R-:W-:Y:S02]  /*0550*/  PLOP3.LUT P3, PT, P0, PT, UP1, 0x80, 0x8 ;  /* 0x000000000008781c */ /* 0x000fe4000076f018 */
[----:B---3--:R-:W-:-:S13]  /*0560*/  ISETP.NE.AND P1, PT, R0, RZ, PT ;  /* 0x000000ff0000720c */ /* 0x008fda0003f25270 */
[----:B------:R-:W-:Y:S05]  /*0570*/  @P1 BRA `(.L_x_9) ;  /* 0x0000000000c01947 */ /* 0x000fea0003800000 */
[----:B------:R-:W-:Y:S01]  /*0580*/  ELECT P1, URZ, PT ;  /* 0x0000000000ff782f */ /* 0x000fe20003820000 */
[----:B------:R-:W-:-:S12]  /*0590*/  BSSY.RECONVERGENT B0, `(.L_x_9) ;  /* 0x000002e000007945 */ /* 0x000fd80003800200 */
[----:B------:R-:W-:Y:S05]  /*05a0*/  @!P1 BRA `(.L_x_10) ;  /* 0x0000000000b09947 */ /* 0x000fea0003800000 */
[----:B------:R-:W-:Y:S01]  /*05b0*/  UMOV UR4, 0x400 ;  /* 0x0000040000047882 */ /* 0x000fe20000000000 */
[----:B------:R-:W-:Y:S01]  /*05c0*/  UMOV UR8, 0x1 ;  /* 0x0000000100087882 */ /* 0x000fe20000000000 */
[----:B------:R-:W-:Y:S01]  /*05d0*/  UMOV UR6, 0x4 ;  /* 0x0000000400067882 */ /* 0x000fe20000000000 */
[----:B------:R-:W-:Y:S02]  /*05e0*/  ULEA UR4, UR58, UR4, 0x18 ;  /* 0x000000043a047291 */ /* 0x000fe4000f8ec0ff */
[----:B------:R-:W-:-:S04]  /*05f0*/  UIADD3 UR8, UPT, UPT, -UR8, 0x100000, URZ ;  /* 0x0010000008087890 */ /* 0x000fc8000fffe1ff */
[----:B------:R-:W-:Y:S02]  /*0600*/  USHF.L.U32 UR9, UR8, 0xb, URZ ;  /* 0x0000000b08097899 */ /* 0x000fe400080006ff */
[----:B------:R-:W-:Y:S02]  /*0610*/  USHF.L.U32 UR8, UR8, 0x1, URZ ;  /* 0x0000000108087899 */ /* 0x000fe400080006ff */
[----:B------:R-:W-:-:S04]  /*0620*/  UIADD3 UR6, UPT, UPT, -UR6, 0x100000, URZ ;  /* 0x0010000006067890 */ /* 0x000fc8000fffe1ff */
[----:B------:R-:W-:Y:S02]  /*0630*/  USHF.L.U32 UR7, UR6, 0xb, URZ ;  /* 0x0000000b06077899 */ /* 0x000fe400080006ff */
[----:B------:R-:W-:Y:S01]  /*0640*/  USHF.L.U32 UR6, UR6, 0x1, URZ ;  /* 0x0000000106067899 */ /* 0x000fe200080006ff */
[----:B------:R-:W3:Y:S03]  /*0650*/  FENCE.VIEW.ASYNC.S ;  /* 0x00000000000073c6 */ /* 0x000ee60000000000 */
[----:B---3--:R3:W4:Y:S08]  /*0660*/  SYNCS.EXCH.64 URZ, [UR4], UR8 ;  /* 0x0000000804ff75b2 */ /* 0x0087300008000100 */
[----:B------:R3:W1:Y:S01]  /*0670*/  SYNCS.EXCH.64 URZ, [UR4+0x80], UR6 ;  /* 0x0000800604ff75b2 */ /* 0x0006620008000100 */
        /* <DEDUP_REMOVED lines=29> */
[----:B------:R3:W1:Y:S02]  /*0850*/  SYNCS.EXCH.64 URZ, [UR4+0xf8], UR6 ;  /* 0x0000f80604ff75b2 */ /* 0x0006640008000100 */
[----:B---34-:R-:W-:Y:S01]  /*0860*/  NOP ;  /* 0x0000000000007918 */ /* 0x018fe20000000000 */
.L_x_10:
[----:B------:R-:W-:Y:S05]  /*0870*/  BSYNC.RECONVERGENT B0 ;  /* 0x0000000000007941 */ /* 0x000fea0003800200 */
.L_x_9:
[----:B------:R-:W3:Y:S01]  /*0880*/  SHFL.IDX PT, R0, R91, RZ, 0x1f ;  /* 0x00001fff5b007589 */ /* 0x000ee200000e0000 */
[----:B------:R-:W-:Y:S01]  /*0890*/  NOP ;  /* 0x0000000000007918 */ /* 0x000fe20000000000 */
[----:B---3--:R-:W-:-:S13]  /*08a0*/  ISETP.NE.AND P1, PT, R0, 0x1, PT ;  /* 0x000000010000780c */ /* 0x008fda0003f25270 */
[----:B------:R-:W-:Y:S05]  /*08b0*/  @P1 BRA `(.L_x_11) ;  /* 0x0000000000541947 */ /* 0x000fea0003800000 */
        /* <DEDUP_REMOVED lines=10> */
[----:B------:R-:W-:Y:S01]  /*0960*/  ELECT P1, URZ, PT ;  /* 0x0000000000ff782f */ /* 0x000fe20003820000 */
[----:B------:R-:W3:Y:S02]  /*0970*/  FENCE.VIEW.ASYNC.S ;  /* 0x00000000000073c6 */ /* 0x000ee40000000000 */
[----:B---3--:R3:W4:Y:S08]  /*0980*/  SYNCS.EXCH.64 URZ, [UR4+0x100], UR8 ;  /* 0x0001000804ff75b2 */ /* 0x0087300008000100 */
[----:B------:R3:W1:Y:S01]  /*0990*/  SYNCS.EXCH.64 URZ, [UR4+0x120], UR6 ;  /* 0x0001200604ff75b2 */ /* 0x0006620008000100 */
[----:B------:R3:W1:Y:S01]  /*09a0*/  SYNCS.EXCH.64 URZ, [UR4+0x108], UR8 ;  /* 0x0001080804ff75b2 */ /* 0x0006620008000100 */
[----:B------:R3:W1:Y:S01]  /*09b0*/  SYNCS.EXCH.64 URZ, [UR4+0x128], UR6 ;  /* 0x0001280604ff75b2 */ /* 0x0006620008000100 */
[----:B------:R3:W1:Y:S01]  /*09c0*/  SYNCS.EXCH.64 URZ, [UR4+0x110], UR8 ;  /* 0x0001100804ff75b2 */ /* 0x0006620008000100 */
[----:B------:R3:W1:Y:S01]  /*09d0*/  SYNCS.EXCH.64 URZ, [UR4+0x130], UR6 ;  /* 0x0001300604ff75b2 */ /* 0x0006620008000100 */
[----:B------:R3:W1:Y:S01]  /*09e0*/  SYNCS.EXCH.64 URZ, [UR4+0x118], UR8 ;  /* 0x0001180804ff75b2 */ /* 0x0006620008000100 */
[----:B------:R3:W1:Y:S01]  /*09f0*/  SYNCS.EXCH.64 URZ, [UR4+0x138], UR6 ;  /* 0x0001380604ff75b2 */ /* 0x0006620008000100 */
[----:B------:R-:W-:Y:S01]  /*0a00*/  NOP ;  /* 0x0000000000007918 */ /* 0x000fe20000000000 */
.L_x_11:
[----:B------:R-:W2:Y:S01]  /*0a10*/  SHFL.IDX PT, R0, R91, RZ, 0x1f ;  /* 0x00001fff5b007589 */ /* 0x000ea200000e0000 */
[----:B------:R-:W-:Y:S01]  /*0a20*/  NOP ;  /* 0x0000000000007918 */ /* 0x000fe20000000000 */
[----:B--2---:R-:W-:-:S13]  /*0a30*/  ISETP.NE.AND P1, PT, R0, 0x3, PT ;  /* 0x000000030000780c */ /* 0x004fda0003f25270 */
[----:B------:R-:W-:Y:S05]  /*0a40*/  @P1 BRA `(.L_x_12) ;  /* 0x00000000002c1947 */ /* 0x000fea0003800000 */
[----:B---3--:R-:W-:Y:S01]  /*0a50*/  UMOV UR4, 0x400 ;  /* 0x0000040000047882 */ /* 0x008fe20000000000 */
[----:B------:R-:W-:Y:S01]  /*0a60*/  UMOV UR5, 0x20 ;  /* 0x0000002000057882 */ /* 0x000fe20000000000 */
[----:B------:R-:W-:Y:S02]  /*0a70*/  ULEA UR6, UR58, UR4, 0x18 ;  /* 0x000000043a067291 */ /* 0x000fe4000f8ec0ff */
[----:B------:R-:W-:-:S04]  /*0a80*/  UIADD3 UR4, UPT, UPT, -UR5, 0x100000, URZ ;  /* 0x0010000005047890 */ /* 0x000fc8000fffe1ff */
[----:B------:R-:W-:Y:S02]  /*0a90*/  USHF.L.U32 UR5, UR4, 0xb, URZ ;  /* 0x0000000b04057899 */ /* 0x000fe400080006ff */
[----:B------:R-:W-:Y:S01]  /*0aa0*/  USHF.L.U32 UR4, UR4, 0x1, URZ ;  /* 0x0000000104047899 */ /* 0x000fe200080006ff */
[----:B------:R-:W-:Y:S01]  /*0ab0*/  ELECT P1, URZ, PT ;  /* 0x0000000000ff782f */ /* 0x000fe20003820000 */
[----:B------:R-:W2:Y:S10]  /*0ac0*/  FENCE.VIEW.ASYNC.S ;  /* 0x00000000000073c6 */ /* 0x000eb40000000000 */
[----:B--2---:R2:W3:Y:S01]  /*0ad0*/  SYNCS.EXCH.64 URZ, [UR6+0x140], UR4 ;  /* 0x0001400406ff75b2 */ /* 0x0044e20008000100 */
[----:B------:R2:W1:Y:S01]  /*0ae0*/  SYNCS.EXCH.64 URZ, [UR6+0x148], UR4 ;  /* 0x0001480406ff75b2 */ /* 0x0004620008000100 */
[----:B------:R-:W-:Y:S01]  /*0af0*/  NOP ;  /* 0x0000000000007918 */ /* 0x000fe20000000000 */
.L_x_12:
[----:B------:R-:W4:Y:S01]  /*0b00*/  SHFL.IDX PT, R0, R91, RZ, 0x1f ;  /* 0x00001fff5b007589 */ /* 0x000f2200000e0000 */
[----:B------:R-:W-:Y:S01]  /*0b10*/  NOP ;  /* 0x0000000000007918 */ /* 0x000fe20000000000 */
[----:B----4-:R-:W-:-:S13]  /*0b20*/  ISETP.NE.AND P1, PT, R0, 0x4, PT ;  /* 0x000000040000780c */ /* 0x010fda0003f25270 */
[----:B------:R-:W-:Y:S05]  /*0b30*/  @P1 BRA `(.L_x_13) ;  /* 0x0000000000481947 */ /* 0x000fea0003800000 */
[----:B--23--:R-:W-:Y:S01]  /*0b40*/  UMOV UR4, 0x720 ;  /* 0x0000072000047882 */ /* 0x00cfe20000000000 */
[----:B------:R-:W-:Y:S01]  /*0b50*/  UMOV UR6, 0x400 ;  /* 0x0000040000067882 */ /* 0x000fe20000000000 */
[----:B------:R-:W-:Y:S01]  /*0b60*/  USEL UR4, UR4, 0x620, UP4 ;  /* 0x0000062004047887 */ /* 0x000fe2000a000000 */
        /* <DEDUP_REMOVED lines=9> */
[----:B------:R-:W2:Y:S02]  /*0c00*/  FENCE.VIEW.ASYNC.S ;  /* 0x00000000000073c6 */ /* 0x000ea40000000000 */
[----:B--2---:R4:W2:Y:S08]  /*0c10*/  SYNCS.EXCH.64 URZ, [UR6+0x150], UR8 ;  /* 0x0001500806ff75b2 */ /* 0x0048b00008000100 */
[----:B------:R4:W3:Y:S01]  /*0c20*/  SYNCS.EXCH.64 URZ, [UR6+0x160], UR4 ;  /* 0x0001600406ff75b2 */ /* 0x0008e20008000100 */
[----:B------:R4:W1:Y:S01]  /*0c30*/  SYNCS.EXCH.64 URZ, [UR6+0x158], UR8 ;  /* 0x0001580806ff75b2 */ /* 0x0008620008000100 */
[----:B------:R4:W1:Y:S02]  /*0c40*/  SYNCS.EXCH.64 URZ, [UR6+0x168], UR4 ;  /* 0x0001680406ff75b2 */ /* 0x0008640008000100 */
[----:B----4-:R-:W-:Y:S01]  /*0c50*/  NOP ;  /* 0x0000000000007918 */ /* 0x010fe20000000000 */
.L_x_13:
[----:B------:R-:W4:Y:S01]  /*0c60*/  SHFL.IDX PT, R0, R91, RZ, 0x1f ;  /* 0x00001fff5b007589 */ /* 0x000f2200000e0000 */
[----:B------:R-:W-:Y:S01]  /*0c70*/  NOP ;  /* 0x0000000000007918 */ /* 0x000fe20000000000 */
[----:B----4-:R-:W-:-:S13]  /*0c80*/  ISETP.NE.AND P1, PT, R0, 0x5, PT ;  /* 0x000000050000780c */ /* 0x010fda0003f25270 */
[----:B------:R-:W-:Y:S05]  /*0c90*/  @P1 BRA `(.L_x_14) ;  /* 0x0000000000541947 */ /* 0x000fea0003800000 */
[----:B--23--:R-:W-:Y:S01]  /*0ca0*/  UMOV UR4, 0x400 ;  /* 0x0000040000047882 */ /* 0x00cfe20000000000 */
        /* <DEDUP_REMOVED lines=14> */
[----:B------:R4:W1:Y:S01]  /*0d90*/  SYNCS.EXCH.64 URZ, [UR4+0x198], UR8 ;  /* 0x0001980804ff75b2 */ /* 0x0008620008000100 */
[----:B------:R4:W1:Y:S01]  /*0da0*/  SYNCS.EXCH.64 URZ, [UR4+0x180], UR6 ;  /* 0x0001800604ff75b2 */ /* 0x0008620008000100 */
[----:B------:R4:W1:Y:S01]  /*0db0*/  SYNCS.EXCH.64 URZ, [UR4+0x1a0], UR8 ;  /* 0x0001a00804ff75b2 */ /* 0x0008620008000100 */
[----:B------:R4:W1:Y:S01]  /*0dc0*/  SYNCS.EXCH.64 URZ, [UR4+0x188], UR6 ;  /* 0x0001880604ff75b2 */ /* 0x0008620008000100 */
[----:B------:R4:W1:Y:S02]  /*0dd0*/  SYNCS.EXCH.64 URZ, [UR4+0x1a8], UR8 ;  /* 0x0001a80804ff75b2 */ /* 0x0008640008000100 */
[----:B----4-:R-:W-:Y:S01]  /*0de0*/  NOP ;  /* 0x0000000000007918 */ /* 0x010fe20000000000 */
.L_x_14:
[----:B------:R-:W4:Y:S01]  /*0df0*/  SHFL.IDX PT, R0, R91, RZ, 0x1f ;  /* 0x00001fff5b007589 */ /* 0x000f2200000e0000 */
[----:B------:R-:W-:Y:S01]  /*0e00*/  ISETP.NE.OR P0, PT, RZ, UR22, !P0 ;  /* 0x00000016ff007c0c */ /* 0x000fe2000c705670 */
[----:B------:R-:W-:Y:S01]  /*0e10*/  NOP ;  /* 0x0000000000007918 */ /* 0x000fe20000000000 */
[----:B----4-:R-:W-:-:S13]  /*0e20*/  ISETP.NE.AND P1, PT, R0, 0x3, PT ;  /* 0x000000030000780c */ /* 0x010fda0003f25270 */
[----:B------:R-:W-:Y:S05]  /*0e30*/  @P1 BRA `(.L_x_15) ;  /* 0x0000000000341947 */ /* 0x000fea0003800000 */
[----:B--23--:R-:W-:Y:S01]  /*0e40*/  UMOV UR4, 0x400 ;  /* 0x0000040000047882 */ /* 0x00cfe20000000000 */
[----:B------:R-:W-:Y:S01]  /*0e50*/  UMOV UR6, 0x20 ;  /* 0x0000002000067882 */ /* 0x000fe20000000000 */
[----:B------:R-:W-:Y:S02]  /*0e60*/  ULEA UR4, UR58, UR4, 0x18 ;  /* 0x000000043a047291 */ /* 0x000fe4000f8ec0ff */
[----:B------:R-:W-:-:S04]  /*0e70*/  UIADD3 UR6, UPT, UPT, -UR6, 0x100000, URZ ;  /* 0x0010000006067890 */ /* 0x000fc8000fffe1ff */
[----:B------:R-:W-:Y:S02]  /*0e80*/  USHF.L.U32 UR7, UR6, 0xb, URZ ;  /* 0x0000000b06077899 */ /* 0x000fe400080006ff */
[----:B------:R-:W-:Y:S01]  /*0e90*/  USHF.L.U32 UR6, UR6, 0x1, URZ ;  /* 0x0000000106067899 */ /* 0x000fe200080006ff */
[----:B------:R-:W-:Y:S01]  /*0ea0*/  ELECT P1, URZ, PT ;  /* 0x0000000000ff782f */ /* 0x000fe20003820000 */
[----:B------:R-:W2:Y:S10]  /*0eb0*/  FENCE.VIEW.ASYNC.S ;  /* 0x00000000000073c6 */ /* 0x000eb40000000000 */
[----:B--2---:R4:W2:Y:S01]  /*0ec0*/  SYNCS.EXCH.64 URZ, [UR4+0x1b0], UR6 ;  /* 0x0001b00604ff75b2 */ /* 0x0048a20008000100 */
[----:B------:R4:W3:Y:S01]  /*0ed0*/  SYNCS.EXCH.64 URZ, [UR4+0x1c0], UR6 ;  /* 0x0001c00604ff75b2 */ /* 0x0008e20008000100 */
[----:B------:R4:W1:Y:S01]  /*0ee0*/  SYNCS.EXCH.64 URZ, [UR4+0x1b8], UR6 ;  /* 0x0001b80604ff75b2 */ /* 0x0008620008000100 */
[----:B------:R4:W1:Y:S02]  /*0ef0*/  SYNCS.EXCH.64 URZ, [UR4+0x1c8], UR6 ;  /* 0x0001c80604ff75b2 */ /* 0x0008640008000100 */
[----:B----4-:R-:W-:Y:S01]  /*0f00*/  NOP ;  /* 0x0000000000007918 */ /* 0x010fe20000000000 */
.L_x_15:
[----:B------:R-:W-:Y:S01]  /*0f10*/  VOTEU.ALL UP0, P0 ;  /* 0x0000000000ff7886 */ /* 0x000fe20000000000 */
[----:B--23--:R-:W-:Y:S01]  /*0f20*/  UMOV UR4, 0x20 ;  /* 0x0000002000047882 */ /* 0x00cfe20000000000 */
[----:B------:R-:W2:Y:S01]  /*0f30*/  LDCU UR7, c[0x0][0x36c] ;  /* 0x00006d80ff0777ac */ /* 0x000ea20008000800 */
[----:B------:R-:W-:Y:S01]  /*0f40*/  NOP ;  /* 0x0000000000007918 */ /* 0x000fe20000000000 */
[----:B------:R-:W-:Y:S01]  /*0f50*/  LOP3.LUT R0, R99, 0x1f, RZ, 0xc0, !PT ;  /* 0x0000001f63007812 */ /* 0x000fe200078ec0ff */
[----:B------:R-:W-:Y:S01]  /*0f60*/  @!UP0 UMOV UR6, 0x400 ;  /* 0x0000040000068882 */ /* 0x000fe20000000000 */
[----:B------:R-:W-:-:S04]  /*0f70*/  @!UP0 UIADD3 UR4, UPT, UPT, -UR4, 0x100000, URZ ;  /* 0x0010000004048890 */ /* 0x000fc8000fffe1ff */
[----:B------:R-:W-:Y:S02]  /*0f80*/  @!UP0 USHF.L.U32 UR5, UR4, 0xb, URZ ;  /* 0x0000000b04058899 */ /* 0x000fe400080006ff */
[----:B------:R-:W-:Y:S02]  /*0f90*/  @!UP0 USHF.L.U32 UR4, UR4, 0x1, URZ ;  /* 0x0000000104048899 */ /* 0x000fe400080006ff */
[----:B------:R-:W-:Y:S01]  /*0fa0*/  @!UP0 ULEA UR6, UR58, UR6, 0x18 ;  /* 0x000000063a068291 */ /* 0x000fe2000f8ec0ff */
[----:B------:R-:W-:Y:S01]  /*0fb0*/  VOTEU.ALL UP0, P0 ;  /* 0x0000000000ff7886 */ /* 0x000fe20000000000 */
[----:B------:R-:W-:Y:S02]  /*0fc0*/  UISETP.NE.AND UP5, UPT, UR22, URZ, UPT ;  /* 0x000000ff1600728c */ /* 0x000fe4000bfa5270 */
[----:B--2---:R-:W-:Y:S01]  /*0fd0*/  UISETP.EQ.U32.AND UP6, UPT, UR7, 0x1, UPT ;  /* 0x000000010700788c */ /* 0x004fe2000bfc2070 */
[----:B------:R-:W2:Y:S07]  /*0fe0*/  FENCE.VIEW.ASYNC.S ;  /* 0x00000000000073c6 */ /* 0x000eae0000000000 */
[----:B--2---:R2:W3:Y:S01]  /*0ff0*/  @!UP0 SYNCS.EXCH.64 URZ, [UR6+0x1d0], UR4 ;  /* 0x0001d00406ff85b2 */ /* 0x0044e20008000100 */
[----:B------:R-:W-:Y:S05]  /*1000*/  BRA.U !UP6, `(.L_x_16) ;  /* 0x000000010e087547 */ /* 0x000fea000b800000 */
[----:B-1-3--:R-:W-:Y:S01]  /*1010*/  UCGABAR_ARV ;  /* 0x00000000000079c7 */ /* 0x00afe20008000000 */
[----:B------:R-:W-:Y:S05]  /*1020*/  BRA `(.L_x_17) ;  /* 0x0000000000047947 */ /* 0x000fea0003800000 */
.L_x_16:
[----:B-1-3--:R-:W-:Y:S01]  /*1030*/  NOP ;  /* 0x0000000000007918 */ /* 0x00afe20000000000 */
.L_x_17:
[----:B------:R-:W1:Y:S01]  /*1040*/  S2UR UR25, SR_CTAID.X ;  /* 0x00000000001979c3 */ /* 0x000e620000002500 */
[----:B------:R-:W-:-:S05]  /*1050*/  CS2R.32 R3, SR_CgaSize ;  /* 0x0000000000037805 */ /* 0x000fca0000008a00 */
[----:B------:R-:W-:-:S05]  /*1060*/  IMAD R3, R3, -0xa0, RZ ;  /* 0xffffff6003037824 */ /* 0x000fca00078e02ff */
[----:B--2---:R-:W-:-:S14]  /*1070*/  R2UR UR5, R3 ;  /* 0x00000000030572ca */ /* 0x004fdc00000e0000 */
[----:B------:R-:W2:Y:S01]  /*1080*/  LDCU UR5, c[0x0][UR5+0x2b0] ;  /* 0x00005600050577ac */ /* 0x000ea20008000800 */
[----:B------:R-:W-:-:S05]  /*1090*/  CS2R.32 R3, SR_CgaSize ;  /* 0x0000000000037805 */ /* 0x000fca0000008a00 */
[----:B------:R-:W-:-:S05]  /*10a0*/  IMAD R3, R3, -0xa0, RZ ;  /* 0xffffff6003037824 */ /* 0x000fca00078e02ff */
[----:B------:R-:W-:-:S14]  /*10b0*/  R2UR UR4, R3 ;  /* 0x00000000030472ca */ /* 0x000fdc00000e0000 */
[----:B------:R-:W3:Y:S01]  /*10c0*/  LDCU UR4, c[0x0][UR4+0x2b4] ;  /* 0x00005680040477ac */ /* 0x000ee20008000800 */
[----:B------:R-:W4:Y:S01]  /*10d0*/  S2UR UR32, SR_CTAID.Y ;  /* 0x00000000002079c3 */ /* 0x000f220000002600 */
[----:B------:R-:W-:-:S05]  /*10e0*/  CS2R.32 R3, SR_CgaSize ;  /* 0x0000000000037805 */ /* 0x000fca0000008a00 */
[----:B------:R-:W-:-:S05]  /*10f0*/  IMAD R3, R3, -0xa0, RZ ;  /* 0xffffff6003037824 */ /* 0x000fca00078e02ff */
[----:B------:R-:W-:-:S14]  /*1100*/  R2UR UR62, R3 ;  /* 0x00000000033e72ca */ /* 0x000fdc00000e0000 */
[----:B------:R-:W3:Y:S01]  /*1110*/  LDCU UR62, c[0x0][UR62+0x2a0] ;  /* 0x000054003e3e77ac */ /* 0x000ee20008000800 */
[----:B------:R-:W-:-:S05]  /*1120*/  CS2R.32 R3, SR_CgaSize ;  /* 0x0000000000037805 */ /* 0x000fca0000008a00 */
[----:B------:R-:W-:-:S05]  /*1130*/  IMAD R3, R3, -0xa0, RZ ;  /* 0xffffff6003037824 */ /* 0x000fca00078e02ff */
[----:B------:R-:W-:-:S14]  /*1140*/  R2UR UR59, R3 ;  /* 0x00000000033b72ca */ /* 0x000fdc00000e0000 */
[----:B------:R-:W3:Y:S01]  /*1150*/  LDCU UR59, c[0x0][UR59+0x2a4] ;  /* 0x000054803b3b77ac */ /* 0x000ee20008000800 */
[----:B------:R-:W-:Y:S01]  /*1160*/  UISETP.GT.U32.AND UP0, UPT, UR33, 0xffff, UPT ;  /* 0x0000ffff2100788c */ /* 0x000fe2000bf04070 */
[----:B------:R-:W3:Y:S01]  /*1170*/  LDCU UR23, c[0x0][0xb24] ;  /* 0x00016480ff1777ac */ /* 0x000ee20008000800 */
[----:B------:R-:W3:Y:S01]  /*1180*/  LDCU UR45, c[0x0][0xb24] ;  /* 0x00016480ff2d77ac */ /* 0x000ee20008000800 */
[----:B-1----:R-:W-:Y:S01]  /*1190*/  I2FP.F32.U32 R3, UR25 ;  /* 0x0000001900037c45 */ /* 0x002fe20008201000 */
[----:B------:R-:W1:Y:S04]  /*11a0*/  LDCU UR27, c[0x0][0xb30] ;  /* 0x00016600ff1b77ac */ /* 0x000e680008000800 */
[----:B--2---:R-:W-:Y:S01]  /*11b0*/  FMUL R3, R3, UR5 ;  /* 0x0000000503037c20 */ /* 0x004fe20008400000 */
[----:B------:R-:W-:Y:S01]  /*11c0*/  USEL UR5, UR33, 0xffff, !UP0 ;  /* 0x0000ffff21057887 */ /* 0x000fe2000c000000 */
[----:B----4-:R-:W-:Y:S01]  /*11d0*/  I2FP.F32.U32 R2, UR32 ;  /* 0x0000002000027c45 */ /* 0x010fe20008201000 */
[----:B------:R-:W-:-:S03]  /*11e0*/  USHF.L.U32 UR28, UR58, 0x9, URZ ;  /* 0x000000093a1c7899 */ /* 0x000fc600080006ff */
[----:B------:R-:W2:Y:S01]  /*11f0*/  F2I.U32.TRUNC.NTZ R3, R3 ;  /* 0x0000000300037305 */ /* 0x000ea2000020f000 */
[----:B------:R-:W-:Y:S01]  /*1200*/  ULOP3.LUT UR24, UR5, 0xffff, URZ, 0xc0, !UPT ;  /* 0x0000ffff05187892 */ /* 0x000fe2000f8ec0ff */
[----:B---3--:R-:W-:Y:S01]  /*1210*/  FMUL R2, R2, UR4 ;  /* 0x0000000402027c20 */ /* 0x008fe20008400000 */
[----:B------:R-:W-:-:S05]  /*1220*/  UMOV UR11, 0x55 ;  /* 0x00000055000b7882 */ /* 0x000fca0000000000 */
[----:B------:R-:W3:Y:S01]  /*1230*/  F2I.U32.TRUNC.NTZ R2, R2 ;  /* 0x0000000200027305 */ /* 0x000ee2000020f000 */
[----:B--2---:R-:W-:Y:S02]  /*1240*/  R2UR UR4, R3 ;  /* 0x00000000030472ca */ /* 0x004fe400000e0000 */
[----:B------:R-:W-:Y:S02]  /*1250*/  PRMT R3, RZ, 0x7610, R3 ;  /* 0x00007610ff037816 */ /* 0x000fe40000000003 */
[----:B---3--:R-:W-:Y:S02]  /*1260*/  R2UR UR6, R2 ;  /* 0x00000000020672ca */ /* 0x008fe400000e0000 */
[----:B------:R-:W-:-:S07]  /*1270*/  PRMT R2, RZ, 0x7610, R2 ;  /* 0x00007610ff027816 */ /* 0x000fce0000000002 */
[----:B------:R-:W-:-:S04]  /*1280*/  UIADD3 UR5, UPT, UPT, -UR4, URZ, URZ ;  /* 0x000000ff04057290 */ /* 0x000fc8000fffe1ff */
[----:B------:R-:W-:Y:S02]  /*1290*/  UIMAD UR62, UR62, UR5, UR25 ;  /* 0x000000053e3e72a4 */ /* 0x000fe4000f8e0219 */
[----:B------:R-:W-:-:S04]  /*12a0*/  UIADD3 UR4, UPT, UPT, -UR6, URZ, URZ ;  /* 0x000000ff06047290 */ /* 0x000fc8000fffe1ff */
[----:B------:R-:W-:Y:S01]  /*12b0*/  UIMAD UR59, UR59, UR4, UR32 ;  /* 0x000000043b3b72a4 */ /* 0x000fe2000f8e0220 */
[----:B-1----:R-:W-:Y:S11]  /*12c0*/  BRA.U UP5, `(.L_x_18) ;  /* 0x00000001055c7547 */ /* 0x002ff6000b800000 */
[----:B------:R-:W-:Y:S02]  /*12d0*/  UISETP.GT.U32.AND UP0, UPT, UR62, 0x1, UPT ;  /* 0x000000013e00788c */ /* 0x000fe4000bf04070 */
[----:B------:R-:W-:Y:S02]  /*12e0*/  ULOP3.LUT UR10, UR62, 0xfffffffe, URZ, 0xc0, !UPT ;  /* 0xfffffffe3e0a7892 */ /* 0x000fe4000f8ec0ff */
[----:B------:R-:W-:Y:S02]  /*12f0*/  UISETP.NE.AND UP3, UPT, UR59, URZ, UP0 ;  /* 0x000000ff3b00728c */ /* 0x000fe40008765270 */
[----:B------:R-:W-:Y:S02]  /*1300*/  UISETP.NE.AND UP2, UPT, UR59, 0x1, UP0 ;  /* 0x000000013b00788c */ /* 0x000fe40008745270 */
[----:B------:R-:W-:Y:S02]  /*1310*/  UISETP.NE.AND UP1, UPT, UR59, 0x2, UP0 ;  /* 0x000000023b00788c */ /* 0x000fe40008725270 */
[----:B------:R-:W-:-:S02]  /*1320*/  UISETP.NE.AND UP0, UPT, UR59, 0x3, UP0 ;  /* 0x000000033b00788c */ /* 0x000fc40008705270 */
[----:B------:R-:W-:Y:S02]  /*1330*/  USEL UR6, URZ, 0x1, UP3 ;  /* 0x00000001ff067887 */ /* 0x000fe40009800000 */
[----:B------:R-:W-:Y:S02]  /*1340*/  USEL UR5, URZ, 0x4, UP2 ;  /* 0x00000004ff057887 */ /* 0x000fe40009000000 */
[----:B------:R-:W-:Y:S02]  /*1350*/  USEL UR4, URZ, 0x10, UP1 ;  /* 0x00000010ff047887 */ /* 0x000fe40008800000 */
[----:B------:R-:W-:Y:S02]  /*1360*/  USEL UR9, URZ, 0x40, UP0 ;  /* 0x00000040ff097887 */ /* 0x000fe40008000000 */
[----:B------:R-:W-:Y:S02]  /*1370*/  USEL UR8, URZ, 0x2, UP3 ;  /* 0x00000002ff087887 */ /* 0x000fe40009800000 */
[----:B------:R-:W-:-:S02]  /*1380*/  UIADD3 UR4, UPT, UPT, UR4, UR5, UR6 ;  /* 0x0000000504047290 */ /* 0x000fc4000fffe006 */
[----:B------:R-:W-:Y:S02]  /*1390*/  USEL UR6, URZ, 0x20, UP1 ;  /* 0x00000020ff067887 */ /* 0x000fe40008800000 */
[----:B------:R-:W-:Y:S02]  /*13a0*/  USEL UR7, URZ, 0x8, UP2 ;  /* 0x00000008ff077887 */ /* 0x000fe40009000000 */
[----:B------:R-:W-:Y:S02]  /*13b0*/  UIADD3 UR5, UPT, UPT, UR8, UR9, UR4 ;  /* 0x0000000908057290 */ /* 0x000fe4000fffe004 */
[----:B------:R-:W-:Y:S02]  /*13c0*/  ULEA UR4, UR59, UR10, 0x1 ;  /* 0x0000000a3b047291 */ /* 0x000fe4000f8e08ff */
[----:B------:R-:W-:Y:S02]  /*13d0*/  USEL UR8, URZ, 0x80, UP0 ;  /* 0x00000080ff087887 */ /* 0x000fe40008000000 */
[----:B------:R-:W-:-:S03]  /*13e0*/  UIADD3 UR5, UPT, UPT, UR6, UR7, UR5 ;  /* 0x0000000706057290 */ /* 0x000fc6000fffe005 */
[----:B------:R-:W-:Y:S01]  /*13f0*/  UMOV UR6, 0x3 ;  /* 0x0000000300067882 */ /* 0x000fe20000000000 */
[----:B------:R-:W-:Y:S02]  /*1400*/  UIADD3 UR5, UPT, UPT, UR5, UR8, URZ ;  /* 0x0000000805057290 */ /* 0x000fe4000fffe0ff */
[----:B------:R-:W-:-:S04]  /*1410*/  USHF.L.U32 UR4, UR6, UR4, URZ ;  /* 0x0000000406047299 */ /* 0x000fc800080006ff */
[----:B------:R-:W-:Y:S02]  /*1420*/  MOV R3, UR5 ;  /* 0x0000000500037c02 */ /* 0x000fe40008000f00 */
[----:B------:R-:W-:-:S07]  /*1430*/  MOV R2, UR4 ;  /* 0x0000000400027c02 */ /* 0x000fce0008000f00 */
.L_x_18:
[----:B------:R-:W1:Y:S01]  /*1440*/  S2UR UR36, SR_CTAID.Z ;  /* 0x00000000002479c3 */ /* 0x000e620000002700 */
[----:B------:R-:W-:Y:S02]  /*1450*/  UISETP.GE.AND UP0, UPT, UR23, 0x1, UPT ;  /* 0x000000011700788c */ /* 0x000fe4000bf06270 */
[----:B------:R-:W-:Y:S02]  /*1460*/  UISETP.NE.AND UP3, UPT, UR22, 0x2, UPT ;  /* 0x000000021600788c */ /* 0x000fe4000bf65270 */
[----:B------:R-:W-:Y:S02]  /*1470*/  ULOP3.LUT UR28, UR28, 0xc00, URZ, 0xc0, !UPT ;  /* 0x00000c001c1c7892 */ /* 0x000fe4000f8ec0ff */
[----:B------:R-:W-:Y:S01]  /*1480*/  USHF.L.U32 UR24, UR11, UR24, URZ ;  /* 0x000000180b187299 */ /* 0x000fe200080006ff */
[----:B------:R-:W-:Y:S02]  /*1490*/  UMOV UR20, UR25 ;  /* 0x0000001900147c82 */ /* 0x000fe40008000000 */
[----:B------:R-:W-:Y:S09]  /*14a0*/  BRA.U !UP0, `(.L_x_19) ;  /* 0x0000000108d47547 */ /* 0x000ff2000b800000 */
[----:B------:R-:W2:Y:S01]  /*14b0*/  LDCU.128 UR12, c[0x0][0xb10] ;  /* 0x00016200ff0c77ac */ /* 0x000ea20008000c00 */
[----:B------:R-:W3:Y:S01]  /*14c0*/  LDCU UR6, c[0x0][0x370] ;  /* 0x00006e00ff0677ac */ /* 0x000ee20008000800 */
[----:B------:R-:W4:Y:S01]  /*14d0*/  LDCU UR5, c[0x0][0x374] ;  /* 0x00006e80ff0577ac */ /* 0x000f220008000800 */
[----:B------:R-:W1:Y:S01]  /*14e0*/  LDCU UR26, c[0x0][0xb0c] ;  /* 0x00016180ff1a77ac */ /* 0x000e620008000800 */
[----:B------:R-:W1:Y:S01]  /*14f0*/  LDCU UR4, c[0x0][0xb20] ;  /* 0x00016400ff0477ac */ /* 0x000e620008000800 */
[----:B------:R-:W1:Y:S01]  /*1500*/  LDCU.64 UR8, c[0x0][0xb28] ;  /* 0x00016500ff0877ac */ /* 0x000e620008000a00 */
[----:B--2---:R-:W-:Y:S02]  /*1510*/  UISETP.NE.AND UP0, UPT, UR14, 0x1, UPT ;  /* 0x000000010e00788c */ /* 0x004fe4000bf05270 */
[----:B----4-:R-:W-:Y:S02]  /*1520*/  UIMAD.WIDE.U32 UR10, UR5, UR15, URZ ;  /* 0x0000000f050a72a5 */ /* 0x010fe4000f8e00ff */
[----:B---3--:R-:W-:-:S02]  /*1530*/  UIMAD.WIDE.U32 UR18, UR6, UR12, URZ ;  /* 0x0000000c061272a5 */ /* 0x008fc4000f8e00ff */
[----:B-1----:R-:W-:Y:S02]  /*1540*/  UISETP.NE.AND UP1, UPT, UR26, 0x1, UPT ;  /* 0x000000011a00788c */ /* 0x002fe4000bf25270 */
[----:B------:R-:W-:Y:S01]  /*1550*/  UISETP.NE.AND UP2, UPT, UR23, 0x1, UPT ;  /* 0x000000011700788c */ /* 0x000fe2000bf45270 */
[----:B------:R-:W-:Y:S02]  /*1560*/  UMOV UR10, UR11 ;  /* 0x0000000b000a7c82 */ /* 0x000fe40008000000 */
[----:B------:R-:W-:Y:S01]  /*1570*/  UMOV UR18, UR19 ;  /* 0x0000001300127c82 */ /* 0x000fe20008000000 */
[----:B------:R-:W-:Y:S02]  /*1580*/  @UP0 USHF.R.U32.HI UR5, URZ, UR4, UR10 ;  /* 0x00000004ff050299 */ /* 0x000fe4000801160a */
[----:B------:R-:W-:Y:S02]  /*1590*/  UIMAD.WIDE.U32 UR20, UR32, UR15, URZ ;  /* 0x0000000f201472a5 */ /* 0x000fe4000f8e00ff */
[----:B------:R-:W-:-:S02]  /*15a0*/  UIMAD.WIDE.U32 UR10, UR5, UR8, URZ ;  /* 0x00000008050a72a5 */ /* 0x000fc4000f8e00ff */
[----:B------:R-:W-:Y:S02]  /*15b0*/  @UP1 USHF.R.U32.HI UR6, URZ, UR13, UR18 ;  /* 0x0000000dff061299 */ /* 0x000fe40008011612 */
[----:B------:R-:W-:Y:S02]  /*15c0*/  UIMAD.WIDE.U32 UR16, UR25, UR12, URZ ;  /* 0x0000000c191072a5 */ /* 0x000fe4000f8e00ff */
[----:B------:R-:W-:Y:S01]  /*15d0*/  UIMAD.WIDE.U32 UR18, UR6, UR8, URZ ;  /* 0x00000008061272a5 */ /* 0x000fe2000f8e00ff */
[----:B------:R-:W-:Y:S01]  /*15e0*/  UMOV UR20, UR21 ;  /* 0x0000001500147c82 */ /* 0x000fe20008000000 */
[----:B------:R-:W-:Y:S01]  /*15f0*/  UMOV UR10, UR11 ;  /* 0x0000000b000a7c82 */ /* 0x000fe20008000000 */
[----:B------:R-:W-:Y:S02]  /*1600*/  USHF.R.U32.HI UR20, URZ, UR4, UR20 ;  /* 0x00000004ff147299 */ /* 0x000fe40008011614 */
[----:B------:R-:W-:Y:S02]  /*1610*/  @UP2 USHF.R.U32.HI UR5, URZ, UR9, UR10 ;  /* 0x00000009ff052299 */ /* 0x000fe4000801160a */
[----:B------:R-:W-:Y:S01]  /*1620*/  UMOV UR7, UR19 ;  /* 0x0000001300077c82 */ /* 0x000fe20008000000 */
[----:B------:R-:W-:Y:S01]  /*1630*/  UMOV UR16, UR17 ;  /* 0x0000001100107c82 */ /* 0x000fe20008000000 */
[----:B------:R-:W-:-:S02]  /*1640*/  @UP2 USHF.R.U32.HI UR6, URZ, UR9, UR7 ;  /* 0x00000009ff062299 */ /* 0x000fc40008011607 */
[----:B------:R-:W-:Y:S02]  /*1650*/  USHF.R.U32.HI UR16, URZ, UR13, UR16 ;  /* 0x0000000dff107299 */ /* 0x000fe40008011610 */
[----:B------:R-:W-:Y:S02]  /*1660*/  USEL UR4, UR32, UR20, !UP0 ;  /* 0x0000001420047287 */ /* 0x000fe4000c000000 */
[----:B------:R-:W-:Y:S02]  /*1670*/  UIMAD UR7, UR5, UR23, URZ ;  /* 0x00000017050772a4 */ /* 0x000fe4000f8e02ff */
[----:B------:R-:W-:Y:S02]  /*1680*/  USEL UR5, UR25, UR16, !UP1 ;  /* 0x0000001019057287 */ /* 0x000fe4000c800000 */
[----:B------:R-:W-:Y:S02]  /*1690*/  UIMAD UR12, UR6, UR23, URZ ;  /* 0x00000017060c72a4 */ /* 0x000fe4000f8e02ff */
[----:B------:R-:W-:-:S02]  /*16a0*/  UISETP.GE.AND UP0, UPT, UR4, UR7, UPT ;  /* 0x000000070400728c */ /* 0x000fc4000bf06270 */
[----:B------:R-:W-:Y:S02]  /*16b0*/  UIMAD.WIDE.U32 UR10, UR4, UR8, URZ ;  /* 0x00000008040a72a5 */ /* 0x000fe4000f8e00ff */
[----:B------:R-:W-:Y:S02]  /*16c0*/  UISETP.GE.OR UP0, UPT, UR5, UR12, UP0 ;  /* 0x0000000c0500728c */ /* 0x000fe40008706670 */
[----:B------:R-:W-:Y:S02]  /*16d0*/  UIMAD.WIDE.U32 UR12, UR5, UR8, URZ ;  /* 0x00000008050c72a5 */ /* 0x000fe4000f8e00ff */
[----:B------:R-:W-:Y:S01]  /*16e0*/  UIADD3 UR10, UPT, UPT, -UR4, URZ, URZ ;  /* 0x000000ff040a7290 */ /* 0x000fe2000fffe1ff */
[----:B------:R-:W-:Y:S01]  /*16f0*/  UMOV UR8, UR11 ;  /* 0x0000000b00087c82 */ /* 0x000fe20008000000 */
[----:B------:R-:W-:Y:S02]  /*1700*/  UIADD3 UR20, UPT, UPT, -UR5, URZ, URZ ;  /* 0x000000ff05147290 */ /* 0x000fe4000fffe1ff */
[----:B------:R-:W-:-:S03]  /*1710*/  USHF.R.U32.HI UR8, URZ, UR9, UR8 ;  /* 0x00000009ff087299 */ /* 0x000fc60008011608 */
[----:B------:R-:W-:Y:S01]  /*1720*/  @!UP0 UMOV UR7, UR13 ;  /* 0x0000000d00078c82 */ /* 0x000fe20008000000 */
[----:B------:R-:W-:Y:S02]  /*1730*/  UIMAD UR32, UR14, UR10, UR32 ;  /* 0x0000000a0e2072a4 */ /* 0x000fe4000f8e0220 */
[----:B------:R-:W-:Y:S02]  /*1740*/  USEL UR8, UR4, UR8, !UP2 ;  /* 0x0000000804087287 */ /* 0x000fe4000d000000 */
[----:B------:R-:W-:Y:S02]  /*1750*/  @!UP0 USHF.R.U32.HI UR7, URZ, UR9, UR7 ;  /* 0x00000009ff078299 */ /* 0x000fe40008011607 */
[----:B------:R-:W-:Y:S02]  /*1760*/  UIADD3 UR9, UPT, UPT, -UR8, URZ, URZ ;  /* 0x000000ff08097290 */ /* 0x000fe4000fffe1ff */
[----:B------:R-:W-:Y:S02]  /*1770*/  @!UP0 USEL UR7, UR5, UR7, !UP2 ;  /* 0x0000000705078287 */ /* 0x000fe4000d000000 */
[----:B------:R-:W-:-:S02]  /*1780*/  UIMAD UR9, UR23, UR9, UR4 ;  /* 0x00000009170972a4 */ /* 0x000fc4000f8e0204 */
[----:B------:R-:W-:Y:S02]  /*1790*/  @!UP0 UIADD3 UR8, UPT, UPT, UR8, -UR7, URZ ;  /* 0x8000000708088290 */ /* 0x000fe4000fffe0ff */
[----:B------:R-:W-:Y:S02]  /*17a0*/  @!UP0 UIMAD UR6, UR9, UR6, UR7 ;  /* 0x00000006090682a4 */ /* 0x000fe4000f8e0207 */
[----:B------:R-:W-:Y:S02]  /*17b0*/  @!UP0 UIMAD UR4, UR8, UR23, UR5 ;  /* 0x00000017080482a4 */ /* 0x000fe4000f8e0205 */
[----:B------:R-:W-:Y:S02]  /*17c0*/  UIMAD UR20, UR26, UR20, UR25 ;  /* 0x000000141a1472a4 */ /* 0x000fe4000f8e0219 */
[----:B------:R-:W-:Y:S01]  /*17d0*/  UIMAD UR32, UR4, UR14, UR32 ;  /* 0x0000000e042072a4 */ /* 0x000fe2000f8e0220 */
[----:B------:R-:W-:Y:S02]  /*17e0*/  @!UP0 UMOV UR5, UR6 ;  /* 0x0000000600058c82 */ /* 0x000fe40008000000 */
[----:B------:R-:W-:-:S12]  /*17f0*/  UIMAD UR20, UR5, UR26, UR20 ;  /* 0x0000001a051472a4 */ /* 0x000fd8000f8e0214 */
.L_x_19:
[----:B------:R-:W-:-:S09]  /*1800*/  UISETP.NE.AND UP0, UPT, UR27, 0x1, UPT ;  /* 0x000000011b00788c */ /* 0x000fd2000bf05270 */
[----:B------:R-:W-:Y:S05]  /*1810*/  BRA.U UP0, `(.L_x_20) ;  /* 0x0000000100447547 */ /* 0x000fea000b800000 */
[----:B------:R-:W2:Y:S01]  /*1820*/  LDCU.128 UR8, c[0x0][0xb10] ;  /* 0x00016200ff0877ac */ /* 0x000ea20008000c00 */
[----:B------:R-:W3:Y:S01]  /*1830*/  LDCU UR12, c[0x0][0xb0c] ;  /* 0x00016180ff0c77ac */ /* 0x000ee20008000800 */
[----:B------:R-:W4:Y:S01]  /*1840*/  LDCU UR13, c[0x0][0xb20] ;  /* 0x00016400ff0d77ac */ /* 0x000f220008000800 */
[----:B--2---:R-:W-:Y:S02]  /*1850*/  UIMAD.WIDE.U32 UR6, UR20, UR8, URZ ;  /* 0x00000008140672a5 */ /* 0x004fe4000f8e00ff */
[----:B------:R-:W-:Y:S02]  /*1860*/  UIMAD.WIDE.U32 UR4, UR32, UR11, URZ ;  /* 0x0000000b200472a5 */ /* 0x000fe4000f8e00ff */
[----:B---3--:R-:W-:Y:S02]  /*1870*/  UISETP.NE.AND UP1, UPT, UR12, 0x1, UPT ;  /* 0x000000010c00788c */ /* 0x008fe4000bf25270 */
[----:B------:R-:W-:Y:S01]  /*1880*/  UISETP.NE.AND UP0, UPT, UR10, 0x1, UPT ;  /* 0x000000010a00788c */ /* 0x000fe2000bf05270 */
[----:B------:R-:W-:-:S02]  /*1890*/  UMOV UR6, UR7 ;  /* 0x0000000700067c82 */ /* 0x000fc40008000000 */
[----:B------:R-:W-:Y:S01]  /*18a0*/  UMOV UR4, UR5 ;  /* 0x0000000500047c82 */ /* 0x000fe20008000000 */
[----:B------:R-:W-:Y:S02]  /*18b0*/  USHF.R.U32.HI UR6, URZ, UR9, UR6 ;  /* 0x00000009ff067299 */ /* 0x000fe40008011606 */
[----:B----4-:R-:W-:Y:S02]  /*18c0*/  USHF.R.U32.HI UR4, URZ, UR13, UR4 ;  /* 0x0000000dff047299 */ /* 0x010fe40008011604 */
[----:B------:R-:W-:Y:S02]  /*18d0*/  USEL UR5, UR20, UR6, !UP1 ;  /* 0x0000000614057287 */ /* 0x000fe4000c800000 */
[----:B------:R-:W-:-:S04]  /*18e0*/  USEL UR4, UR32, UR4, !UP0 ;  /* 0x0000000420047287 */ /* 0x000fc8000c000000 */
[----:B------:R-:W-:Y:S02]  /*18f0*/  UIADD3 UR6, UPT, UPT, -UR4, UR5, URZ ;  /* 0x0000000504067290 */ /* 0x000fe4000fffe1ff */
[----:B------:R-:W-:Y:S02]  /*1900*/  UIADD3 UR4, UPT, UPT, UR4, -UR5, URZ ;  /* 0x8000000504047290 */ /* 0x000fe4000fffe0ff */
[----:B------:R-:W-:Y:S02]  /*1910*/  UIMAD UR32, UR6, UR10, UR32 ;  /* 0x0000000a062072a4 */ /* 0x000fe4000f8e0220 */
[----:B------:R-:W-:-:S12]  /*1920*/  UIMAD UR20, UR4, UR12, UR20 ;  /* 0x0000000c041472a4 */ /* 0x000fd8000f8e0214 */
.L_x_20:
[----:B------:R-:W-:Y:S05]  /*1930*/  BRA.U !UP6, `(.L_x_21) ;  /* 0x000000010e0c7547 */ /* 0x000fea000b800000 */
[----:B------:R-:W-:Y:S01]  /*1940*/  UCGABAR_WAIT ;  /* 0x0000000000007dc7 */ /* 0x000fe20008000000 */
[----:B------:R-:W-:Y:S01]  /*1950*/  CCTL.IVALL ;  /* 0x00000000ff00798f */ /* 0x000fe20002000000 */
[----:B------:R-:W-:Y:S05]  /*1960*/  BRA `(.L_x_22) ;  /* 0x0000000000047947 */ /* 0x000fea0003800000 */
.L_x_21:
[----:B------:R-:W-:Y:S06]  /*1970*/  BAR.SYNC.DEFER_BLOCKING 0x0 ;  /* 0x0000000000007b1d */ /* 0x000fec0000010000 */
.L_x_22:
[----:B------:R-:W-:Y:S05]  /*1980*/  BRA.U UP3, `(.L_x_23) ;  /* 0x0000001903887547 */ /* 0x000fea000b800000 */
[----:B------:R-:W2:Y:S01]  /*1990*/  LDCU UR6, c[0x0][0x38c] ;  /* 0x00007180ff0677ac */ /* 0x000ea20008000800 */
[----:B------:R-:W-:Y:S01]  /*19a0*/  PLOP3.LUT P1, PT, PT, PT, UP4, 0x80, 0x8 ;  /* 0x000000000008781c */ /* 0x000fe20003f2f048 */
[----:B------:R-:W-:Y:S01]  /*19b0*/  IMAD.MOV.U32 R12, RZ, RZ, 0x1 ;  /* 0x00000001ff0c7424 */ /* 0x000fe200078e00ff */
[----:B------:R-:W-:Y:S01]  /*19c0*/  ISETP.NE.AND P2, PT, R0, RZ, P3 ;  /* 0x000000ff0000720c */ /* 0x000fe20001f45270 */
[----:B------:R-:W-:Y:S01]  /*19d0*/  USHF.L.U32 UR7, UR25, 0x6, URZ ;  /* 0x0000000619077899 */ /* 0x000fe200080006ff */
[----:B------:R-:W-:Y:S01]  /*19e0*/  PLOP3.LUT P1, PT, P1, PT, PT, 0x8, 0x80 ;  /* 0x000000000080781c */ /* 0x000fe20000f2e170 */
[----:B------:R-:W-:Y:S01]  /*19f0*/  UMOV UR13, 0x400 ;  /* 0x00000400000d7882 */ /* 0x000fe20000000000 */
[----:B------:R-:W-:Y:S01]  /*1a00*/  USHF.L.U32 UR46, UR25, 0x7, URZ ;  /* 0x00000007192e7899 */ /* 0x000fe200080006ff */
[----:B------:R-:W-:Y:S01]  /*1a10*/  CS2R R10, SRZ ;  /* 0x00000000000a7805 */ /* 0x000fe2000001ff00 */
[----:B------:R-:W-:Y:S01]  /*1a20*/  UISETP.NE.AND UP1, UPT, UR22, URZ, UPT ;  /* 0x000000ff1600728c */ /* 0x000fe2000bf25270 */
[----:B------:R-:W-:Y:S01]  /*1a30*/  IMAD.MOV.U32 R9, RZ, RZ, RZ ;  /* 0x000000ffff097224 */ /* 0x000fe200078e00ff */
[----:B------:R-:W-:Y:S01]  /*1a40*/  ULEA UR13, UR58, UR13, 0x18 ;  /* 0x0000000d3a0d7291 */ /* 0x000fe2000f8ec0ff */
[----:B------:R-:W-:Y:S01]  /*1a50*/  IMAD.MOV.U32 R8, RZ, RZ, 0x1 ;  /* 0x00000001ff087424 */ /* 0x000fe200078e00ff */
[----:B------:R-:W3:Y:S01]  /*1a60*/  LDCU UR39, c[0x0][0x370] ;  /* 0x00006e00ff2777ac */ /* 0x000ee20008000800 */
[----:B------:R-:W4:Y:S01]  /*1a70*/  LDCU.64 UR26, c[0x0][0x348] ;  /* 0x00006900ff1a77ac */ /* 0x000f220008000a00 */
[----:B--2---:R-:W-:-:S02]  /*1a80*/  UIADD3 UR5, UPT, UPT, UR6, 0x3f, URZ ;  /* 0x0000003f06057890 */ /* 0x004fc4000fffe0ff */
[----:B------:R-:W-:Y:S02]  /*1a90*/  UIADD3 UR47, UPT, UPT, UR6, 0x7e, URZ ;  /* 0x0000007e062f7890 */ /* 0x000fe4000fffe0ff */
[----:B------:R-:W-:Y:S01]  /*1aa0*/  USHF.R.S32.HI UR4, URZ, 0x1f, UR5 ;  /* 0x0000001fff047899 */ /* 0x000fe20008011405 */
[----:B------:R-:W2:Y:S03]  /*1ab0*/  LDCU UR38, c[0x0][0x374] ;  /* 0x00006e80ff2677ac */ /* 0x000ea60008000800 */
[----:B------:R-:W-:Y:S02]  /*1ac0*/  ULEA.HI UR4, UR4, UR5, URZ, 0x6 ;  /* 0x0000000504047291 */ /* 0x000fe4000f8f30ff */
[----:B------:R-:W-:Y:S02]  /*1ad0*/  UIADD3 UR5, UPT, UPT, UR6, -0x1, URZ ;  /* 0xffffffff06057890 */ /* 0x000fe4000fffe0ff */
[----:B------:R-:W-:-:S02]  /*1ae0*/  USHF.R.S32.HI UR41, URZ, 0x6, UR4 ;  /* 0x00000006ff297899 */ /* 0x000fc40008011404 */
[----:B------:R-:W-:Y:S02]  /*1af0*/  UISETP.GE.U32.AND UP2, UPT, UR5, -0x7f, UPT ;  /* 0xffffff810500788c */ /* 0x000fe4000bf46070 */
[----:B------:R-:W-:Y:S02]  /*1b00*/  UISETP.LT.U32.AND UP0, UPT, UR41, 0x10, UPT ;  /* 0x000000102900788c */ /* 0x000fe4000bf01070 */
[----:B------:R-:W-:Y:S02]  /*1b10*/  ULOP3.LUT UR5, UR7, 0x40, URZ, 0xc0, !UPT ;  /* 0x0000004007057892 */ /* 0x000fe4000f8ec0ff */
[----:B------:R-:W-:Y:S02]  /*1b20*/  USEL UR40, UR41, 0x10, UP0 ;  /* 0x0000001029287887 */ /* 0x000fe40008000000 */
[----:B------:R-:W-:Y:S02]  /*1b30*/  ULOP3.LUT UR46, UR46, 0x80, URZ, 0xc0, !UPT ;  /* 0x000000802e2e7892 */ /* 0x000fe4000f8ec0ff */
[----:B------:R-:W-:-:S02]  /*1b40*/  UIADD3 UR4, UPT, UPT, UR40, -0x1, URZ ;  /* 0xffffffff28047890 */ /* 0x000fc4000fffe0ff */
[----:B------:R-:W-:Y:S02]  /*1b50*/  @UP2 UIADD3 UR4, UPT, UPT, UR40, URZ, URZ ;  /* 0x000000ff28042290 */ /* 0x000fe4000fffe0ff */
[----:B------:R-:W-:Y:S02]  /*1b60*/  USEL UR21, UR53, 0x2, UP1 ;  /* 0x0000000235157887 */ /* 0x000fe40008800000 */
[----:B------:R-:W-:Y:S02]  /*1b70*/  UIADD3 UR30, UPT, UPT, UR13, 0x6400, UR28 ;  /* 0x000064000d1e7890 */ /* 0x000fe4000fffe01c */
[----:B------:R-:W-:Y:S02]  /*1b80*/  ULEA.HI UR43, UR28, UR5, URZ, 0x1a ;  /* 0x000000051c2b7291 */ /* 0x000fe4000f8fd0ff */
[----:B------:R-:W-:Y:S02]  /*1b90*/  UIADD3 UR44, UPT, UPT, UR41, -UR40, URZ ;  /* 0x80000028292c7290 */ /* 0x000fe4000fffe0ff */
[----:B------:R-:W-:-:S02]  /*1ba0*/  UIADD3 UR29, UPT, UPT, UR4, 0x1, URZ ;  /* 0x00000001041d7890 */ /* 0x000fc4000fffe0ff */
[----:B------:R-:W-:Y:S01]  /*1bb0*/  UIADD3 UR42, UPT, UPT, -UR4, URZ, URZ ;  /* 0x000000ff042a7290 */ /* 0x000fe2000fffe1ff */
[----:B--234-:R-:W-:-:S11]  /*1bc0*/  UMOV UR6, URZ ;  /* 0x000000ff00067c82 */ /* 0x01cfd60008000000 */
.L_x_43:
[----:B------:R-:W-:-:S09]  /*1bd0*/  UISETP.NE.AND UP0, UPT, UR58, URZ, UPT ;  /* 0x000000ff3a00728c */ /* 0x000fd2000bf05270 */
[----:B-1----:R-:W-:Y:S05]  /*1be0*/  BRA.U UP0, `(.L_x_24) ;  /* 0x0000000100287547 */ /* 0x002fea000b800000 */
[----:B------:R-:W-:Y:S02]  /*1bf0*/  LEA R0, R9, UR13, 0x3 ;  /* 0x0000000d09007c11 */ /* 0x000fe4000f8e18ff */
[----:B------:R-:W-:-:S04]  /*1c00*/  SHF.L.U32 R3, R8, 0x1f, RZ ;  /* 0x0000001f08037819 */ /* 0x000fc800000006ff */
[----:B------:R-:W2:Y:S02]  /*1c10*/  SYNCS.PHASECHK.TRANS64.TRYWAIT P0, [R0+URZ+0x1c0], R3 ;  /* 0x0001c003000075a7 */ /* 0x000ea400080011ff */
[----:B--2---:R-:W-:Y:S05]  /*1c20*/  @!P0 BRA `(.L_x_25) ;  /* 0x0000008800888947 */ /* 0x004fea0003800000 */
.L_x_156:
[----:B------:R3:W-:Y:S01]  /*1c30*/  SYNCS.ARRIVE.TRANS64.A1T0 RZ, [R0+URZ+0x1b0], RZ ;  /* 0x0001b0ff00ff79a7 */ /* 0x0007e200081000ff */
[----:B------:R-:W-:-:S05]  /*1c40*/  VIADD R9, R9, 0x1 ;  /* 0x0000000109097836 */ /* 0x000fca0000000000 */
[----:B------:R-:W-:-:S04]  /*1c50*/  ISETP.NE.AND P0, PT, R9, 0x2, PT ;  /* 0x000000020900780c */ /* 0x000fc80003f05270 */
[----:B--2---:R-:W-:Y:S02]  /*1c60*/  SEL R3, RZ, 0x1, P0 ;  /* 0x00000001ff037807 */ /* 0x004fe40000000000 */
[----:B------:R-:W-:Y:S02]  /*1c70*/  SEL R9, R9, RZ, P0 ;  /* 0x000000ff09097207 */ /* 0x000fe40000000000 */
[----:B------:R-:W-:-:S07]  /*1c80*/  LOP3.LUT R8, R8, R3, RZ, 0x3c, !PT ;  /* 0x0000000308087212 */ /* 0x000fce00078e3cff */
.L_x_24:
[----:B------:R-:W-:Y:S01]  /*1c90*/  ULEA UR4, UR6, UR13, 0x3 ;  /* 0x0000000d06047291 */ /* 0x000fe2000f8e18ff */
[----:B---3--:R-:W-:Y:S01]  /*1ca0*/  SHF.L.U32 R0, R12, 0x1f, RZ ;  /* 0x0000001f0c007819 */ /* 0x008fe200000006ff */
[----:B------:R-:W-:Y:S02]  /*1cb0*/  UISETP.GE.U32.AND UP0, UPT, UR47, 0x7f, UPT ;  /* 0x0000007f2f00788c */ /* 0x000fe4000bf06070 */
[----:B------:R-:W-:Y:S01]  /*1cc0*/  ULEA UR11, UR32, UR46, 0x8 ;  /* 0x0000002e200b7291 */ /* 0x000fe2000f8e40ff */
[----:B------:R-:W-:-:S04]  /*1cd0*/  UMOV UR7, URZ ;  /* 0x000000ff00077c82 */ /* 0x000fc80008000000 */
[----:B------:R2:W3:Y:S01]  /*1ce0*/  SYNCS.PHASECHK.TRANS64.TRYWAIT P0, [UR4+0x80], R0 ;  /* 0x00008000ff0075a7 */ /* 0x0004e20008001104 */
[----:B------:R-:W-:-:S04]  /*1cf0*/  ULEA.HI UR4, UR20, UR20, URZ, 0x1 ;  /* 0x0000001414047291 */ /* 0x000fc8000f8f08ff */
[----:B------:R-:W-:-:S04]  /*1d00*/  USHF.L.U32 UR4, UR4, 0x6, URZ ;  /* 0x0000000604047899 */ /* 0x000fc800080006ff */
[----:B------:R-:W-:-:S04]  /*1d10*/  ULOP3.LUT UR35, UR4, 0xffffff80, URZ, 0xc0, !UPT ;  /* 0xffffff8004237892 */ /* 0x000fc8000f8ec0ff */
[----:B------:R-:W-:Y:S01]  /*1d20*/  UIADD3 UR35, UPT, UPT, UR43, UR35, URZ ;  /* 0x000000232b237290 */ /* 0x000fe2000fffe0ff */
[----:B------:R-:W-:Y:S11]  /*1d30*/  BRA.U !UP0, `(.L_x_26) ;  /* 0x0000000108c47547 */ /* 0x000ff6000b800000 */
[----:B------:R-:W-:Y:S01]  /*1d40*/  UMOV UR16, UR42 ;  /* 0x0000002a00107c82 */ /* 0x000fe20008000000 */
[----:B------:R-:W-:Y:S01]  /*1d50*/  UMOV UR4, UR6 ;  /* 0x0000000600047c82 */ /* 0x000fe20008000000 */
[----:B------:R-:W-:-:S05]  /*1d60*/  UMOV UR34, URZ ;  /* 0x000000ff00227c82 */ /* 0x000fca0008000000 */
.L_x_32:
[----:B------:R-:W-:Y:S01]  /*1d70*/  ULEA UR33, UR4, UR13, 0x3 ;  /* 0x0000000d04217291 */ /* 0x000fe2000f8e18ff */
[----:B------:R-:W-:Y:S01]  /*1d80*/  @P3 MOV R2, 0x6000 ;  /* 0x0000600000023802 */ /* 0x000fe20000000f00 */
[----:B-1-34-:R-:W-:Y:S10]  /*1d90*/  @P0 BRA `(.L_x_27) ;  /* 0x00000000000c0947 */ /* 0x01aff40003800000 */
[----:B------:R-:W-:-:S04]  /*1da0*/  SHF.L.U32 R3, R12, 0x1f, RZ ;  /* 0x0000001f0c037819 */ /* 0x000fc800000006ff */
[----:B------:R-:W3:Y:S02]  /*1db0*/  SYNCS.PHASECHK.TRANS64.TRYWAIT P0, [UR33+0x80], R3 ;  /* 0x00008003ff0075a7 */ /* 0x000ee40008001121 */
[----:B---3--:R-:W-:Y:S05]  /*1dc0*/  @!P0 BRA `(.L_x_28) ;  /* 0x0000008800348947 */ /* 0x008fea0003800000 */
.L_x_27:
[----:B------:R3:W-:Y:S01]  /*1dd0*/  @P3 SYNCS.ARRIVE.TRANS64 RZ, [UR33], R2 ;  /* 0x00000002ffff39a7 */ /* 0x0007e20008000021 */
[----:B------:R-:W-:Y:S02]  /*1de0*/  ULOP3.LUT UR5, UR21, 0x2, URZ, 0xfc, !UPT ;  /* 0x0000000215057892 */ /* 0x000fe4000f8efcff */
[----:B------:R-:W-:Y:S02]  /*1df0*/  UIADD3 UR16, UPT, UPT, UR16, 0x1, URZ ;  /* 0x0000000110107890 */ /* 0x000fe4000fffe0ff */
[----:B------:R-:W-:Y:S02]  /*1e00*/  UISETP.NE.AND UP0, UPT, UR5, 0x2, UPT ;  /* 0x000000020500788c */ /* 0x000fe4000bf05270 */
[----:B------:R-:W-:-:S07]  /*1e10*/  UISETP.NE.AND UP2, UPT, UR16, 0x1, UPT ;  /* 0x000000011000788c */ /* 0x000fce000bf45270 */
[----:B------:R-:W-:Y:S05]  /*1e20*/  BRA.U UP0, `(.L_x_29) ;  /* 0x0000000100047547 */ /* 0x000fea000b800000 */
[----:B-1----:R-:W-:Y:S05]  /*1e30*/  BPT.TRAP 0x1 ;  /* 0x000000040000795c */ /* 0x002fea0000300000 */
.L_x_29:
[----:B------:R-:W-:Y:S04]  /*1e40*/  BSSY.RECONVERGENT B0, `(.L_x_30) ;  /* 0x0000003000007945 */ /* 0x000fe80003800200 */
[----:B------:R-:W-:Y:S05]  /*1e50*/  @!P2 BRA `(.L_x_31) ;  /* 0x000000000004a947 */ /* 0x000fea0003800000 */
[----:B-1----:R-:W-:Y:S05]  /*1e60*/  BPT.TRAP 0x1 ;  /* 0x000000040000795c */ /* 0x002fea0000300000 */
.L_x_31:
[----:B-1----:R-:W-:Y:S05]  /*1e70*/  BSYNC.RECONVERGENT B0 ;  /* 0x0000000000007941 */ /* 0x002fea0003800200 */
.L_x_30:
[----:B------:R-:W-:Y:S02]  /*1e80*/  UIADD3 UR5, UPT, UPT, UR4, 0x1, URZ ;  /* 0x0000000104057890 */ /* 0x000fe4000fffe0ff */
[----:B------:R-:W-:Y:S02]  /*1e90*/  ULEA UR32, UR4, UR28, 0xc ;  /* 0x0000001c04207291 */ /* 0x000fe4000f8e60ff */
[----:B------:R-:W-:Y:S02]  /*1ea0*/  UISETP.NE.AND UP0, UPT, UR5, 0x10, UPT ;  /* 0x000000100500788c */ /* 0x000fe4000bf05270 */
[----:B------:R-:W-:Y:S02]  /*1eb0*/  UIADD3 UR14, UP1, UPT, UR26, 0x80, URZ ;  /* 0x000000801a0e7890 */ /* 0x000fe4000ff3e0ff */
[----:B------:R-:W-:Y:S02]  /*1ec0*/  USEL UR7, URZ, 0x1, UP0 ;  /* 0x00000001ff077887 */ /* 0x000fe40008000000 */
[----:B------:R-:W-:-:S02]  /*1ed0*/  USEL UR6, UR5, URZ, UP0 ;  /* 0x000000ff05067287 */ /* 0x000fc40008000000 */
[----:B------:R-:W-:Y:S02]  /*1ee0*/  ULEA UR8, UR4, UR13, 0xd ;  /* 0x0000000d04087291 */ /* 0x000fe4000f8e68ff */
[----:B------:R-:W-:Y:S01]  /*1ef0*/  ULEA UR5, UR6, UR13, 0x3 ;  /* 0x0000000d06057291 */ /* 0x000fe2000f8e18ff */
[----:B------:R-:W-:Y:S01]  /*1f00*/  LOP3.LUT R12, R12, UR7, RZ, 0x3c, !PT ;  /* 0x000000070c0c7c12 */ /* 0x000fe2000f8e3cff */
[----:B------:R-:W-:Y:S02]  /*1f10*/  UIADD3 UR4, UP0, UPT, UR26, 0x180, URZ ;  /* 0x000001801a047890 */ /* 0x000fe4000ff1e0ff */
[----:B------:R-:W-:Y:S01]  /*1f20*/  ULOP3.LUT UR33, UR33, 0xfefffff8, URZ, 0xc0, !UPT ;  /* 0xfefffff821217892 */ /* 0x000fe2000f8ec0ff */
[----:B--2---:R-:W-:Y:S01]  /*1f30*/  SHF.L.U32 R0, R12, 0x1f, RZ ;  /* 0x0000001f0c007819 */ /* 0x004fe200000006ff */
[----:B------:R-:W-:Y:S02]  /*1f40*/  UIADD3.X UR15, UPT, UPT, URZ, UR27, URZ, UP1, !UPT ;  /* 0x0000001bff0f7290 */ /* 0x000fe40008ffe4ff */
[----:B------:R-:W-:Y:S01]  /*1f50*/  UIADD3 UR32, UPT, UPT, UR13, 0x6400, UR32 ;  /* 0x000064000d207890 */ /* 0x000fe2000fffe020 */
[----:B------:R4:W1:Y:S01]  /*1f60*/  SYNCS.PHASECHK.TRANS64.TRYWAIT P0, [UR5+0x80], R0 ;  /* 0x00008000ff0075a7 */ /* 0x0008620008001105 */
[----:B------:R-:W-:-:S02]  /*1f70*/  UPRMT UR7, URZ, 0x5410, UR24 ;  /* 0x00005410ff077896 */ /* 0x000fc40008000018 */
[----:B------:R-:W-:Y:S02]  /*1f80*/  UIADD3 UR8, UPT, UPT, UR8, 0x16400, URZ ;  /* 0x0001640008087890 */ /* 0x000fe4000fffe0ff */
[----:B------:R-:W-:Y:S01]  /*1f90*/  UIADD3.X UR5, UPT, UPT, URZ, UR27, URZ, UP0, !UPT ;  /* 0x0000001bff057290 */ /* 0x000fe200087fe4ff */
[----:B------:R-:W-:Y:S01]  /*1fa0*/  UMOV UR18, 0x0 ;  /* 0x0000000000127882 */ /* 0x000fe20000000000 */
[----:B------:R-:W-:Y:S01]  /*1fb0*/  UMOV UR19, 0x10000000 ;  /* 0x1000000000137882 */ /* 0x000fe20000000000 */
[----:B------:R-:W-:Y:S01]  /*1fc0*/  UMOV UR10, UR34 ;  /* 0x00000022000a7c82 */ /* 0x000fe20008000000 */
[----:B------:R-:W-:Y:S01]  /*1fd0*/  UMOV UR12, UR36 ;  /* 0x00000024000c7c82 */ /* 0x000fe20008000000 */
[----:B------:R-:W-:Y:S01]  /*1fe0*/  UMOV UR9, UR33 ;  /* 0x0000002100097c82 */ /* 0x000fe20008000000 */
[----:B------:R2:W-:Y:S03]  /*1ff0*/  UTMALDG.3D.MULTICAST.2CTA [UR32], [UR14], UR7, desc[UR18] ;  /* 0x000012200e0073b4 */ /* 0x0005e60008211807 */
[----:B------:R3:W-:Y:S01]  /*2000*/  UTMALDG.3D.2CTA [UR8], [UR4], desc[UR18] ;  /* 0x00001208040075b4 */ /* 0x0007e20008211000 */
[----:B--2---:R-:W-:Y:S01]  /*2010*/  UIADD3 UR34, UPT, UPT, UR34, 0x40, URZ ;  /* 0x0000004022227890 */ /* 0x004fe2000fffe0ff */
[----:B------:R-:W-:Y:S01]  /*2020*/  UMOV UR7, UR29 ;  /* 0x0000001d00077c82 */ /* 0x000fe20008000000 */
[----:B---3--:R-:W-:Y:S01]  /*2030*/  UMOV UR4, UR6 ;  /* 0x0000000600047c82 */ /* 0x008fe20008000000 */
[----:B------:R-:W-:Y:S09]  /*2040*/  BRA.U UP2, `(.L_x_32) ;  /* 0xfffffffd02487547 */ /* 0x000ff2000b83ffff */
.L_x_26:
[----:B------:R-:W-:Y:S01]  /*2050*/  ULEA UR4, UR6, UR13, 0x3 ;  /* 0x0000000d06047291 */ /* 0x000fe2000f8e18ff */
[----:B--2-4-:R-:W-:Y:S01]  /*2060*/  SHF.L.U32 R0, R12, 0x1f, RZ ;  /* 0x0000001f0c007819 */ /* 0x014fe200000006ff */
[----:B------:R-:W-:Y:S01]  /*2070*/  @!P1 SYNCS.ARRIVE.TRANS64.A1T0 RZ, [UR13+0x148], RZ ;  /* 0x000148ffffff99a7 */ /* 0x000fe2000810000d */
[----:B------:R-:W-:-:S06]  /*2080*/  UISETP.GT.AND UP0, UPT, UR41, UR40, UPT ;  /* 0x000000282900728c */ /* 0x000fcc000bf04270 */
[----:B-1-3--:R1:W2:Y:S03]  /*2090*/  SYNCS.PHASECHK.TRANS64.TRYWAIT P0, [UR4+0x80], R0 ;  /* 0x00008000ff0075a7 */ /* 0x00a2a60008001104 */
[----:B------:R-:W-:Y:S05]  /*20a0*/  BRA.U !UP0, `(.L_x_33) ;  /* 0x0000000108c07547 */ /* 0x000fea000b800000 */
[----:B------:R-:W-:Y:S01]  /*20b0*/  UIADD3 UR25, UPT, UPT, UR44, UR7, URZ ;  /* 0x000000072c197290 */ /* 0x000fe2000fffe0ff */
[----:B------:R-:W-:-:S11]  /*20c0*/  UMOV UR4, UR6 ;  /* 0x0000000600047c82 */ /* 0x000fd60008000000 */
.L_x_39:
[----:B------:R-:W-:Y:S01]  /*20d0*/  ULEA UR17, UR4, UR13, 0x3 ;  /* 0x0000000d04117291 */ /* 0x000fe2000f8e18ff */
[----:B--2---:R-:W-:Y:S01]  /*20e0*/  @P3 MOV R2, 0x6000 ;  /* 0x0000600000023802 */ /* 0x004fe20000000f00 */
[----:B--2-4-:R-:W-:Y:S10]  /*20f0*/  @P0 BRA `(.L_x_34) ;  /* 0x00000000000c0947 */ /* 0x014ff40003800000 */
[----:B------:R-:W-:-:S04]  /*2100*/  SHF.L.U32 R3, R12, 0x1f, RZ ;  /* 0x0000001f0c037819 */ /* 0x000fc800000006ff */
[----:B------:R-:W2:Y:S02]  /*2110*/  SYNCS.PHASECHK.TRANS64.TRYWAIT P0, [UR17+0x80], R3 ;  /* 0x00008003ff0075a7 */ /* 0x000ea40008001111 */
[----:B--2---:R-:W-:Y:S05]  /*2120*/  @!P0 BRA `(.L_x_35) ;  /* 0x0000008400748947 */ /* 0x004fea0003800000 */
.L_x_34:
[----:B------:R2:W-:Y:S01]  /*2130*/  @P3 SYNCS.ARRIVE.TRANS64 RZ, [UR17], R2 ;  /* 0x00000002ffff39a7 */ /* 0x0005e20008000011 */
[----:B------:R-:W-:-:S04]  /*2140*/  ULOP3.LUT UR5, UR21, 0x2, URZ, 0xfc, !UPT ;  /* 0x0000000215057892 */ /* 0x000fc8000f8efcff */
[----:B------:R-:W-:-:S09]  /*2150*/  UISETP.NE.AND UP0, UPT, UR5, 0x2, UPT ;  /* 0x000000020500788c */ /* 0x000fd2000bf05270 */
[----:B------:R-:W-:Y:S05]  /*2160*/  BRA.U UP0, `(.L_x_36) ;  /* 0x0000000100047547 */ /* 0x000fea000b800000 */
[----:B------:R-:W-:Y:S05]  /*2170*/  BPT.TRAP 0x1 ;  /* 0x000000040000795c */ /* 0x000fea0000300000 */
.L_x_36:
[----:B------:R-:W-:Y:S04]  /*2180*/  BSSY.RECONVERGENT B0, `(.L_x_37) ;  /* 0x0000003000007945 */ /* 0x000fe80003800200 */
[----:B------:R-:W-:Y:S05]  /*2190*/  @!P2 BRA `(.L_x_38) ;  /* 0x000000000004a947 */ /* 0x000fea0003800000 */
[----:B------:R-:W-:Y:S05]  /*21a0*/  BPT.TRAP 0x1 ;  /* 0x000000040000795c */ /* 0x000fea0000300000 */
.L_x_38:
[----:B------:R-:W-:Y:S05]  /*21b0*/  BSYNC.RECONVERGENT B0 ;  /* 0x0000000000007941 */ /* 0x000fea0003800200 */
.L_x_37:
[----:B------:R-:W-:Y:S02]  /*21c0*/  UIADD3 UR5, UPT, UPT, UR4, 0x1, URZ ;  /* 0x0000000104057890 */ /* 0x000fe4000fffe0ff */
[----:B------:R-:W-:Y:S02]  /*21d0*/  UIADD3 UR14, UP1, UPT, UR26, 0x80, URZ ;  /* 0x000000801a0e7890 */ /* 0x000fe4000ff3e0ff */
[----:B------:R-:W-:Y:S02]  /*21e0*/  UISETP.NE.AND UP0, UPT, UR5, 0x10, UPT ;  /* 0x000000100500788c */ /* 0x000fe4000bf05270 */
[----:B------:R-:W-:Y:S02]  /*21f0*/  ULEA UR16, UR4, UR30, 0xc ;  /* 0x0000001e04107291 */ /* 0x000fe4000f8e60ff */
[----:B------:R-:W-:Y:S02]  /*2200*/  USEL UR8, URZ, 0x1, UP0 ;  /* 0x00000001ff087887 */ /* 0x000fe40008000000 */
[----:B------:R-:W-:-:S02]  /*2210*/  USEL UR6, UR5, URZ, UP0 ;  /* 0x000000ff05067287 */ /* 0x000fc40008000000 */
[----:B------:R-:W-:Y:S02]  /*2220*/  UIADD3 UR22, UP0, UPT, UR26, 0x180, URZ ;  /* 0x000001801a167890 */ /* 0x000fe4000ff1e0ff */
[----:B------:R-:W-:Y:S01]  /*2230*/  LOP3.LUT R12, R12, UR8, RZ, 0x3c, !PT ;  /* 0x000000080c0c7c12 */ /* 0x000fe2000f8e3cff */
[----:B------:R-:W-:Y:S02]  /*2240*/  ULEA UR8, UR4, UR13, 0xd ;  /* 0x0000000d04087291 */ /* 0x000fe4000f8e68ff */
[----:B------:R-:W-:Y:S01]  /*2250*/  ULEA UR5, UR6, UR13, 0x3 ;  /* 0x0000000d06057291 */ /* 0x000fe2000f8e18ff */
[----:B-1----:R-:W-:Y:S01]  /*2260*/  SHF.L.U32 R0, R12, 0x1f, RZ ;  /* 0x0000001f0c007819 */ /* 0x002fe200000006ff */
[----:B------:R-:W-:Y:S02]  /*2270*/  USHF.L.U32 UR18, UR7, 0x6, URZ ;  /* 0x0000000607127899 */ /* 0x000fe400080006ff */
[----:B------:R-:W-:Y:S02]  /*2280*/  ULOP3.LUT UR17, UR17, 0xfefffff8, URZ, 0xc0, !UPT ;  /* 0xfefffff811117892 */ /* 0x000fe4000f8ec0ff */
[----:B------:R-:W-:-:S02]  /*2290*/  UIADD3.X UR15, UPT, UPT, URZ, UR27, URZ, UP1, !UPT ;  /* 0x0000001bff0f7290 */ /* 0x000fc40008ffe4ff */
[----:B------:R-:W-:Y:S01]  /*22a0*/  UPRMT UR4, URZ, 0x5410, UR24 ;  /* 0x00005410ff047896 */ /* 0x000fe20008000018 */
[----:B------:R3:W4:Y:S01]  /*22b0*/  SYNCS.PHASECHK.TRANS64.TRYWAIT P0, [UR5+0x80], R0 ;  /* 0x00008000ff0075a7 */ /* 0x0007220008001105 */
[----:B------:R-:W-:Y:S02]  /*22c0*/  UIADD3 UR8, UPT, UPT, UR8, 0x16400, URZ ;  /* 0x0001640008087890 */ /* 0x000fe4000fffe0ff */
[----:B------:R-:W-:Y:S01]  /*22d0*/  UIADD3.X UR23, UPT, UPT, URZ, UR27, URZ, UP0, !UPT ;  /* 0x0000001bff177290 */ /* 0x000fe200087fe4ff */
[----:B------:R-:W-:Y:S01]  /*22e0*/  UMOV UR32, 0x0 ;  /* 0x0000000000207882 */ /* 0x000fe20000000000 */
[----:B------:R-:W-:Y:S01]  /*22f0*/  UMOV UR33, 0x10000000 ;  /* 0x1000000000217882 */ /* 0x000fe20000000000 */
[----:B------:R-:W-:Y:S01]  /*2300*/  UMOV UR19, UR35 ;  /* 0x0000002300137c82 */ /* 0x000fe20008000000 */
[----:B------:R-:W-:Y:S01]  /*2310*/  UMOV UR20, UR36 ;  /* 0x0000002400147c82 */ /* 0x000fe20008000000 */
[----:B------:R-:W-:Y:S01]  /*2320*/  UMOV UR12, UR36 ;  /* 0x00000024000c7c82 */ /* 0x000fe20008000000 */
[----:B------:R-:W-:Y:S01]  /*2330*/  UMOV UR9, UR17 ;  /* 0x0000001100097c82 */ /* 0x000fe20008000000 */
[----:B------:R-:W-:Y:S01]  /*2340*/  UMOV UR10, UR18 ;  /* 0x00000012000a7c82 */ /* 0x000fe20008000000 */
[----:B------:R1:W-:Y:S01]  /*2350*/  UTMALDG.3D.MULTICAST.2CTA [UR16], [UR14], UR4, desc[UR32] ;  /* 0x000020100e0073b4 */ /* 0x0003e20008211804 */
[----:B------:R-:W-:-:S04]  /*2360*/  UIADD3 UR7, UPT, UPT, UR7, 0x1, URZ ;  /* 0x0000000107077890 */ /* 0x000fc8000fffe0ff */
[----:B------:R-:W-:Y:S01]  /*2370*/  UISETP.NE.AND UP0, UPT, UR7, UR25, UPT ;  /* 0x000000190700728c */ /* 0x000fe2000bf05270 */
[----:B------:R3:W-:Y:S01]  /*2380*/  UTMALDG.3D.2CTA [UR8], [UR22], desc[UR32] ;  /* 0x00002008160075b4 */ /* 0x0007e20008211000 */
[----:B-1----:R-:W-:-:S07]  /*2390*/  UMOV UR4, UR6 ;  /* 0x0000000600047c82 */ /* 0x002fce0008000000 */
[----:B---3--:R-:W-:Y:S05]  /*23a0*/  BRA.U UP0, `(.L_x_39) ;  /* 0xfffffffd00487547 */ /* 0x008fea000b83ffff */
.L_x_33:
[C---:B------:R-:W-:Y:S01]  /*23b0*/  LEA R3, R11.reuse, UR13, 0x3 ;  /* 0x0000000d0b037c11 */ /* 0x040fe2000f8e18ff */
[----:B------:R-:W-:Y:S01]  /*23c0*/  NOP ;  /* 0x0000000000007918 */ /* 0x000fe20000000000 */
[----:B-1----:R-:W-:Y:S02]  /*23d0*/  SHF.L.U32 R0, R10, 0x1f, RZ ;  /* 0x0000001f0a007819 */ /* 0x002fe400000006ff */
[----:B------:R-:W-:Y:S02]  /*23e0*/  LEA R5, R11, UR13, 0x4 ;  /* 0x0000000d0b057c11 */ /* 0x000fe4000f8e20ff */
[----:B--2-4-:R-:W1:Y:S02]  /*23f0*/  SYNCS.PHASECHK.TRANS64.TRYWAIT P0, [R3+URZ+0x150], R0 ;  /* 0x00015000030075a7 */ /* 0x014e6400080011ff */
[----:B-1----:R-:W-:Y:S05]  /*2400*/  @!P0 BRA `(.L_x_40) ;  /* 0x0000008000d48947 */ /* 0x002fea0003800000 */
.L_x_159:
[----:B------:R-:W2:Y:S01]  /*2410*/  LDS.128 R4, [R5+0x1e0] ;  /* 0x0001e00005047984 */ /* 0x000ea20000000c00 */
[----:B------:R-:W-:Y:S01]  /*2420*/  UISETP.GE.AND UP0, UPT, UR45, 0x1, UPT ;  /* 0x000000012d00788c */ /* 0x000fe2000bf06270 */
[----:B------:R-:W-:Y:S01]  /*2430*/  @!PT LDS RZ, [RZ] ;  /* 0x00000000fffff984 */ /* 0x000fe20000000800 */
[----:B------:R-:W-:Y:S01]  /*2440*/  @!PT LDS RZ, [RZ] ;  /* 0x00000000fffff984 */ /* 0x000fe20000000800 */
[----:B------:R-:W-:Y:S01]  /*2450*/  @!PT LDS RZ, [RZ] ;  /* 0x00000000fffff984 */ /* 0x000fe20000000800 */
[----:B------:R-:W-:Y:S01]  /*2460*/  @!PT LDS RZ, [RZ] ;  /* 0x00000000fffff984 */ /* 0x000fe20000000800 */
[----:B------:R3:W-:Y:S06]  /*2470*/  MEMBAR.ALL.CTA ;  /* 0x0000000000007992 */ /* 0x0007ec0000008000 */
[----:B---3--:R-:W3:Y:S01]  /*2480*/  FENCE.VIEW.ASYNC.S ;  /* 0x00000000000073c6 */ /* 0x008ee20000000000 */
[----:B--2---:R-:W-:-:S13]  /*2490*/  LOP3.LUT P0, RZ, R6, 0x1, RZ, 0xc0, !PT ;  /* 0x0000000106ff7812 */ /* 0x004fda000780c0ff */
[----:B---3--:R-:W-:Y:S01]  /*24a0*/  VOTEU.ANY UP1, P0 ;  /* 0x0000000000ff7886 */ /* 0x008fe20000020100 */
[----:B------:R-:W-:-:S13]  /*24b0*/  PLOP3.LUT P0, PT, PT, PT, UP1, 0x80, 0x8 ;  /* 0x000000000008781c */ /* 0x000fda0003f0f018 */
[----:B-1----:R-:W-:Y:S02]  /*24c0*/  @P0 LOP3.LUT R0, R5, 0xffff, RZ, 0xc0, !PT ;  /* 0x0000ffff05000812 */ /* 0x002fe400078ec0ff */
[----:B------:R-:W-:Y:S02]  /*24d0*/  @P0 MOV R2, R4 ;  /* 0x0000000400020202 */ /* 0x000fe40000000f00 */
[----:B------:R-:W-:Y:S01]  /*24e0*/  @P0 R2UR UR5, R0 ;  /* 0x00000000000502ca */ /* 0x000fe200000e0000 */
[----:B------:R-:W-:Y:S01]  /*24f0*/  VIADD R0, R3, 0x160 ;  /* 0x0000016003007836 */ /* 0x000fe20000000000 */
[----:B------:R-:W-:Y:S02]  /*2500*/  @P0 SHF.R.U32.HI R4, RZ, 0x10, R5 ;  /* 0x00000010ff040819 */ /* 0x000fe40000011605 */
[----:B------:R-:W-:Y:S02]  /*2510*/  @P0 R2UR UR7, R2 ;  /* 0x00000000020702ca */ /* 0x000fe400000e0000 */
[----:B------:R-:W-:-:S02]  /*2520*/  PRMT R0, RZ, 0x654, R0 ;  /* 0x00000654ff007816 */ /* 0x000fc40000000000 */
[----:B------:R-:W-:Y:S02]  /*2530*/  @P0 R2UR UR4, R4 ;  /* 0x00000000040402ca */ /* 0x000fe400000e0000 */
[----:B------:R1:W-:Y:S03]  /*2540*/  SYNCS.ARRIVE.TRANS64.RED.A1T0 RZ, [R0+URZ], RZ ;  /* 0x000000ff00ff79a7 */ /* 0x0003e600081004ff */
[----:B------:R-:W-:-:S04]  /*2550*/  @UP1 UMOV UR31, UR5 ;  /* 0x00000005001f1c82 */ /* 0x000fc80008000000 */
[----:B------:R-:W-:-:S04]  /*2560*/  @UP1 UMOV UR37, UR7 ;  /* 0x0000000700251c82 */ /* 0x000fc80008000000 */
[----:B------:R-:W-:Y:S01]  /*2570*/  @UP1 UMOV UR36, UR4 ;  /* 0x0000000400241c82 */ /* 0x000fe20008000000 */
[----:B------:R-:W-:Y:S05]  /*2580*/  BRA.U !UP0, `(.L_x_41) ;  /* 0x0000000108d47547 */ /* 0x000fea000b800000 */
[----:B------:R-:W2:Y:S01]  /*2590*/  LDCU.128 UR16, c[0x0][0xb10] ;  /* 0x00016200ff1077ac */ /* 0x000ea20008000c00 */
[----:B------:R-:W3:Y:S01]  /*25a0*/  LDCU UR12, c[0x0][0xb20] ;  /* 0x00016400ff0c77ac */ /* 0x000ee20008000800 */
[----:B------:R-:W4:Y:S01]  /*25b0*/  LDCU UR20, c[0x0][0xb0c] ;  /* 0x00016180ff1477ac */ /* 0x000f220008000800 */
[----:B------:R-:W1:Y:S01]  /*25c0*/  LDCU.64 UR8, c[0x0][0xb28] ;  /* 0x00016500ff0877ac */ /* 0x000e620008000a00 */
[----:B------:R-:W-:Y:S02]  /*25d0*/  UISETP.NE.AND UP3, UPT, UR45, 0x1, UPT ;  /* 0x000000012d00788c */ /* 0x000fe4000bf65270 */
[----:B--2---:R-:W-:Y:S02]  /*25e0*/  UIMAD.WIDE.U32 UR10, UR38, UR19, URZ ;  /* 0x00000013260a72a5 */ /* 0x004fe4000f8e00ff */
[----:B------:R-:W-:Y:S02]  /*25f0*/  UIMAD.WIDE.U32 UR4, UR39, UR16, URZ ;  /* 0x00000010270472a5 */ /* 0x000fe4000f8e00ff */
[----:B------:R-:W-:-:S02]  /*2600*/  UISETP.NE.AND UP0, UPT, UR18, 0x1, UPT ;  /* 0x000000011200788c */ /* 0x000fc4000bf05270 */
[----:B------:R-:W-:Y:S01]  /*2610*/  UIMAD.WIDE.U32 UR22, UR31, UR19, URZ ;  /* 0x000000131f1672a5 */ /* 0x000fe2000f8e00ff */
[----:B------:R-:W-:Y:S02]  /*2620*/  UMOV UR10, UR11 ;  /* 0x0000000b000a7c82 */ /* 0x000fe40008000000 */
[----:B------:R-:W-:Y:S01]  /*2630*/  UMOV UR4, UR5 ;  /* 0x0000000500047c82 */ /* 0x000fe20008000000 */
[----:B---3--:R-:W-:Y:S02]  /*2640*/  USHF.R.U32.HI UR10, URZ, UR12, UR10 ;  /* 0x0000000cff0a7299 */ /* 0x008fe4000801160a */
[----:B----4-:R-:W-:Y:S02]  /*2650*/  UISETP.NE.AND UP2, UPT, UR20, 0x1, UPT ;  /* 0x000000011400788c */ /* 0x010fe4000bf45270 */
[----:B------:R-:W-:Y:S02]  /*2660*/  USHF.R.U32.HI UR4, URZ, UR17, UR4 ;  /* 0x00000011ff047299 */ /* 0x000fe40008011604 */
[----:B------:R-:W-:-:S02]  /*2670*/  USEL UR5, UR38, UR10, !UP0 ;  /* 0x0000000a26057287 */ /* 0x000fc4000c000000 */
[----:B------:R-:W-:Y:S02]  /*2680*/  USEL UR7, UR39, UR4, !UP2 ;  /* 0x0000000427077287 */ /* 0x000fe4000d000000 */
[----:B-1----:R-:W-:Y:S01]  /*2690*/  UIMAD.WIDE.U32 UR10, UR5, UR8, URZ ;  /* 0x00000008050a72a5 */ /* 0x002fe2000f8e00ff */
[----:B------:R-:W-:Y:S01]  /*26a0*/  UMOV UR4, UR23 ;  /* 0x0000001700047c82 */ /* 0x000fe20008000000 */
[----:B------:R-:W-:Y:S02]  /*26b0*/  UIMAD.WIDE.U32 UR14, UR37, UR16, URZ ;  /* 0x00000010250e72a5 */ /* 0x000fe4000f8e00ff */
[----:B------:R-:W-:-:S03]  /*26c0*/  UIMAD.WIDE.U32 UR22, UR7, UR8, URZ ;  /* 0x00000008071672a5 */ /* 0x000fc6000f8e00ff */
[----:B------:R-:W-:Y:S01]  /*26d0*/  UMOV UR10, UR11 ;  /* 0x0000000b000a7c82 */ /* 0x000fe20008000000 */
[----:B------:R-:W-:Y:S02]  /*26e0*/  USHF.R.U32.HI UR4, URZ, UR12, UR4 ;  /* 0x0000000cff047299 */ /* 0x000fe40008011604 */
[----:B------:R-:W-:Y:S01]  /*26f0*/  @UP3 USHF.R.U32.HI UR5, URZ, UR9, UR10 ;  /* 0x00000009ff053299 */ /* 0x000fe2000801160a */
[----:B------:R-:W-:Y:S01]  /*2700*/  UMOV UR14, UR15 ;  /* 0x0000000f000e7c82 */ /* 0x000fe20008000000 */
[----:B------:R-:W-:Y:S01]  /*2710*/  UMOV UR22, UR23 ;  /* 0x0000001700167c82 */ /* 0x000fe20008000000 */
[----:B------:R-:W-:Y:S02]  /*2720*/  USHF.R.U32.HI UR17, URZ, UR17, UR14 ;  /* 0x00000011ff117299 */ /* 0x000fe4000801160e */
[----:B------:R-:W-:Y:S02]  /*2730*/  USEL UR4, UR31, UR4, !UP0 ;  /* 0x000000041f047287 */ /* 0x000fe4000c000000 */
[----:B------:R-:W-:-:S02]  /*2740*/  @UP3 USHF.R.U32.HI UR7, URZ, UR9, UR22 ;  /* 0x00000009ff073299 */ /* 0x000fc40008011616 */
[----:B------:R-:W-:Y:S02]  /*2750*/  UIMAD UR10, UR45, UR5, URZ ;  /* 0x000000052d0a72a4 */ /* 0x000fe4000f8e02ff */
[----:B------:R-:W-:Y:S02]  /*2760*/  USEL UR5, UR37, UR17, !UP2 ;  /* 0x0000001125057287 */ /* 0x000fe4000d000000 */
[----:B------:R-:W-:Y:S02]  /*2770*/  UIMAD UR12, UR45, UR7, URZ ;  /* 0x000000072d0c72a4 */ /* 0x000fe4000f8e02ff */
[----:B------:R-:W-:Y:S02]  /*2780*/  UISETP.GE.AND UP0, UPT, UR4, UR10, UPT ;  /* 0x0000000a0400728c */ /* 0x000fe4000bf06270 */
[----:B------:R-:W-:Y:S02]  /*2790*/  UIMAD.WIDE.U32 UR10, UR4, UR8, URZ ;  /* 0x00000008040a72a5 */ /* 0x000fe4000f8e00ff */
[----:B------:R-:W-:-:S02]  /*27a0*/  UISETP.GE.OR UP0, UPT, UR5, UR12, UP0 ;  /* 0x0000000c0500728c */ /* 0x000fc40008706670 */
        /* <DEDUP_REMOVED lines=19> */
.L_x_41:
[----:B------:R-:W2:Y:S02]  /*28e0*/  LDCU UR4, c[0x0][0xb30] ;  /* 0x00016600ff0477ac */ /* 0x000ea40008000800 */
[----:B--2---:R-:W-:-:S09]  /*28f0*/  UISETP.NE.AND UP0, UPT, UR4, 0x1, UPT ;  /* 0x000000010400788c */ /* 0x004fd2000bf05270 */
        /* <DEDUP_REMOVED lines=14> */
[----:B------:R-:W-:Y:S02]  /*29e0*/  UIADD3 UR7, UPT, UPT, UR5, -UR4, URZ ;  /* 0x8000000405077290 */ /* 0x000fe4000fffe0ff */
[----:B------:R-:W-:Y:S02]  /*29f0*/  UIADD3 UR4, UPT, UPT, -UR5, UR4, URZ ;  /* 0x0000000405047290 */ /* 0x000fe4000fffe1ff */
[----:B------:R-:W-:Y:S02]  /*2a00*/  UIMAD UR31, UR7, UR18, UR31 ;  /* 0x00000012071f72a4 */ /* 0x000fe4000f8e021f */
[----:B------:R-:W-:-:S12]  /*2a10*/  UIMAD UR37, UR4, UR10, UR37 ;  /* 0x0000000a042572a4 */ /* 0x000fd8000f8e0225 */
.L_x_42:
[----:B------:R-:W-:Y:S01]  /*2a20*/  VIADD R11, R11, 0x1 ;  /* 0x000000010b0b7836 */ /* 0x000fe20000000000 */
[----:B------:R-:W-:Y:S01]  /*2a30*/  PLOP3.LUT P1, PT, PT, PT, PT, 0x80, 0x8 ;  /* 0x000000000008781c */ /* 0x000fe20003f2f070 */
[----:B------:R-:W-:Y:S02]  /*2a40*/  UIADD3 UR20, UPT, UPT, UR37, UR62, URZ ;  /* 0x0000003e25147290 */ /* 0x000fe4000fffe0ff */
[----:B------:R-:W-:Y:S01]  /*2a50*/  UIADD3 UR32, UPT, UPT, UR31, UR59, URZ ;  /* 0x0000003b1f207290 */ /* 0x000fe2000fffe0ff */
[----:B------:R-:W-:-:S04]  /*2a60*/  ISETP.NE.AND P0, PT, R11, 0x2, PT ;  /* 0x000000020b00780c */ /* 0x000fc80003f05270 */
[----:B------:R-:W-:Y:S02]  /*2a70*/  SEL R3, RZ, 0x1, P0 ;  /* 0x00000001ff037807 */ /* 0x000fe40000000000 */
[----:B------:R-:W-:Y:S02]  /*2a80*/  SEL R11, R11, RZ, P0 ;  /* 0x000000ff0b0b7207 */ /* 0x000fe40000000000 */
[----:B------:R-:W-:Y:S01]  /*2a90*/  LOP3.LUT R10, R10, R3, RZ, 0x3c, !PT ;  /* 0x000000030a0a7212 */ /* 0x000fe200078e3cff */
[----:B------:R-:W-:Y:S06]  /*2aa0*/  BRA.U UP1, `(.L_x_43) ;  /* 0xfffffff101487547 */ /* 0x000fec000b83ffff */
[----:B------:R-:W-:Y:S01]  /*2ab0*/  UIADD3 UR13, UPT, UPT, UR13, 0x80, URZ ;  /* 0x000000800d0d7890 */ /* 0x000fe2000fffe0ff */
[----:B------:R-:W-:-:S03]  /*2ac0*/  SHF.L.U32 R3, R12, 0x1f, RZ ;  /* 0x0000001f0c037819 */ /* 0x000fc600000006ff */
[----:B------:R-:W-:-:S09]  /*2ad0*/  ULEA UR4, UR6, UR13, 0x3 ;  /* 0x0000000d06047291 */ /* 0x000fd2000f8e18ff */
[----:B------:R-:W2:Y:S02]  /*2ae0*/  SYNCS.PHASECHK.TRANS64.TRYWAIT P0, [UR4], R3 ;  /* 0x00000003ff0075a7 */ /* 0x000ea40008001104 */
[----:B--2---:R-:W-:Y:S05]  /*2af0*/  @!P0 BRA `(.L_x_44) ;  /* 0x0000007c002c8947 */ /* 0x004fea0003800000 */
.L_x_161:
[----:B------:R-:W-:-:S04]  /*2b00*/  UIADD3 UR4, UPT, UPT, UR6, 0x1, URZ ;  /* 0x0000000106047890 */ /* 0x000fc8000fffe0ff */
[----:B------:R-:W-:-:S04]  /*2b10*/  UISETP.NE.AND UP0, UPT, UR4, 0x10, UPT ;  /* 0x000000100400788c */ /* 0x000fc8000bf05270 */
[----:B------:R-:W-:Y:S02]  /*2b20*/  USEL UR6, URZ, 0x1, UP0 ;  /* 0x00000001ff067887 */ /* 0x000fe40008000000 */
[----:B------:R-:W-:-:S04]  /*2b30*/  USEL UR4, UR4, URZ, UP0 ;  /* 0x000000ff04047287 */ /* 0x000fc80008000000 */
[----:B------:R-:W-:Y:S01]  /*2b40*/  ULEA UR5, UR4, UR13, 0x3 ;  /* 0x0000000d04057291 */ /* 0x000fe2000f8e18ff */
[----:B------:R-:W-:-:S04]  /*2b50*/  LOP3.LUT R2, R12, UR6, RZ, 0x3c, !PT ;  /* 0x000000060c027c12 */ /* 0x000fc8000f8e3cff */
[----:B-1----:R-:W-:-:S04]  /*2b60*/  SHF.L.U32 R3, R2, 0x1f, RZ ;  /* 0x0000001f02037819 */ /* 0x002fc800000006ff */
[----:B------:R-:W1:Y:S02]  /*2b70*/  SYNCS.PHASECHK.TRANS64.TRYWAIT P0, [UR5], R3 ;  /* 0x00000003ff0075a7 */ /* 0x000e640008001105 */
[----:B-1----:R-:W-:Y:S05]  /*2b80*/  @!P0 BRA `(.L_x_45) ;  /* 0x0000007c00208947 */ /* 0x002fea0003800000 */
.L_x_163:
        /* <DEDUP_REMOVED lines=9> */
.L_x_165:
        /* <DEDUP_REMOVED lines=9> */
.L_x_167:
        /* <DEDUP_REMOVED lines=9> */
.L_x_169:
        /* <DEDUP_REMOVED lines=9> */
.L_x_171:
        /* <DEDUP_REMOVED lines=9> */
.L_x_173:
        /* <DEDUP_REMOVED lines=9> */
.L_x_175:
        /* <DEDUP_REMOVED lines=9> */
.L_x_177:
        /* <DEDUP_REMOVED lines=9> */
.L_x_179:
        /* <DEDUP_REMOVED lines=9> */
.L_x_181:
        /* <DEDUP_REMOVED lines=9> */
.L_x_183:
        /* <DEDUP_REMOVED lines=9> */
.L_x_185:
        /* <DEDUP_REMOVED lines=9> */
.L_x_187:
        /* <DEDUP_REMOVED lines=9> */
.L_x_189:
[----:B------:R-:W-:-:S04]  /*32e0*/  UIADD3 UR4, UPT, UPT, UR4, 0x1, URZ ;  /* 0x0000000104047890 */ /* 0x000fc8000fffe0ff */
[----:B------:R-:W-:-:S04]  /*32f0*/  UISETP.NE.AND UP0, UPT, UR4, 0x10, UPT ;  /* 0x000000100400788c */ /* 0x000fc8000bf05270 */
[----:B------:R-:W-:Y:S02]  /*3300*/  USEL UR5, URZ, 0x1, UP0 ;  /* 0x00000001ff057887 */ /* 0x000fe40008000000 */
[----:B------:R-:W-:-:S04]  /*3310*/  USEL UR4, UR4, URZ, UP0 ;  /* 0x000000ff04047287 */ /* 0x000fc80008000000 */
[----:B------:R-:W-:Y:S01]  /*3320*/  ULEA UR4, UR4, UR13, 0x3 ;  /* 0x0000000d04047291 */ /* 0x000fe2000f8e18ff */
[----:B-1----:R-:W-:-:S04]  /*3330*/  LOP3.LUT R3, R2, UR5, RZ, 0x3c, !PT ;  /* 0x0000000502037c12 */ /* 0x002fc8000f8e3cff */
[----:B------:R-:W-:Y:S01]  /*3340*/  SHF.L.U32 R3, R3, 0x1f, RZ ;  /* 0x0000001f03037819 */ /* 0x000fe200000006ff */
[----:B------:R-:W-:-:S07]  /*3350*/  IMAD.U32 R0, RZ, RZ, UR4 ;  /* 0x00000004ff007e24 */ /* 0x000fce000f8e00ff */
.L_x_59:
[----:B-1----:R1:W2:Y:S02]  /*3360*/  SYNCS.PHASECHK.TRANS64.TRYWAIT P0, [R0+URZ], R3 ;  /* 0x00000003000075a7 */ /* 0x0022a400080011ff */
[----:B--2---:R-:W-:Y:S05]  /*3370*/  @!P0 NANOSLEEP.SYNCS 0x989680 ;  /* 0x009896800000895d */ /* 0x004fea0003900000 */
[----:B------:R-:W2:Y:S02]  /*3380*/  @!P0 SYNCS.PHASECHK.TRANS64 P0, [R0+URZ], R3 ;  /* 0x00000003000085a7 */ /* 0x000ea400080010ff */
[----:B--2---:R-:W-:Y:S05]  /*3390*/  @P0 EXIT ;  /* 0x000000000000094d */ /* 0x004fea0003800000 */
[----:B------:R-:W-:Y:S05]  /*33a0*/  BRA `(.L_x_59) ;  /* 0xfffffffc00ec7947 */ /* 0x000fea000383ffff */
.L_x_23:
[----:B------:R-:W-:-:S04]  /*33b0*/  UISETP.NE.AND UP0, UPT, UR58, URZ, UPT ;  /* 0x000000ff3a00728c */ /* 0x000fc8000bf05270 */
[----:B------:R-:W-:-:S09]  /*33c0*/  UISETP.NE.OR UP0, UPT, UR22, 0x1, UP0 ;  /* 0x000000011600788c */ /* 0x000fd20008705670 */
[----:B------:R-:W-:Y:S05]  /*33d0*/  BRA.U UP0, `(.L_x_60) ;  /* 0x0000000500487547 */ /* 0x000fea000b800000 */
[----:B------:R-:W-:Y:S01]  /*33e0*/  ISETP.GE.U32.AND P2, PT, R0, 0x8, PT ;  /* 0x000000080000780c */ /* 0x000fe20003f46070 */
[----:B------:R-:W-:Y:S01]  /*33f0*/  IMAD.MOV.U32 R12, RZ, RZ, 0x1 ;  /* 0x00000001ff0c7424 */ /* 0x000fe200078e00ff */
[----:B------:R-:W-:Y:S02]  /*3400*/  CS2R R10, SRZ ;  /* 0x00000000000a7805 */ /* 0x000fe4000001ff00 */
[----:B------:R-:W-:Y:S01]  /*3410*/  CS2R R8, SRZ ;  /* 0x0000000000087805 */ /* 0x000fe2000001ff00 */
[----:B------:R-:W-:Y:S01]  /*3420*/  UMOV UR4, 0x400 ;  /* 0x0000040000047882 */ /* 0x000fe20000000000 */
[----:B------:R-:W-:Y:S01]  /*3430*/  UMOV UR5, URZ ;  /* 0x000000ff00057c82 */ /* 0x000fe20008000000 */
[----:B------:R-:W-:-:S12]  /*3440*/  ULEA UR6, UR58, UR4, 0x18 ;  /* 0x000000043a067291 */ /* 0x000fd8000f8ec0ff */
.L_x_64:
[----:B------:R-:W-:Y:S02]  /*3450*/  LEA R2, R8, UR6, 0x3 ;  /* 0x0000000608027c11 */ /* 0x000fe4000f8e18ff */
[----:B------:R-:W-:-:S03]  /*3460*/  SHF.L.U32 R5, R9, 0x1f, RZ ;  /* 0x0000001f09057819 */ /* 0x000fc600000006ff */
[----:B------:R-:W-:Y:S01]  /*3470*/  VIADD R4, R2, 0x1c0 ;  /* 0x000001c002047836 */ /* 0x000fe20000000000 */
[----:B------:R-:W2:Y:S02]  /*3480*/  SYNCS.PHASECHK.TRANS64.TRYWAIT P0, [R2+URZ+0x1b0], R5 ;  /* 0x0001b005020075a7 */ /* 0x000ea400080011ff */
[----:B--2---:R-:W-:Y:S05]  /*3490*/  @!P0 BRA `(.L_x_61) ;  /* 0x00000078002c8947 */ /* 0x004fea0003800000 */
.L_x_190:
[----:B------:R-:W-:Y:S01]  /*34a0*/  ULEA UR4, UR5, UR6, 0x3 ;  /* 0x0000000605047291 */ /* 0x000fe2000f8e18ff */
[----:B------:R-:W-:Y:S02]  /*34b0*/  PRMT R4, RZ, 0x654, R4 ;  /* 0x00000654ff047816 */ /* 0x000fe40000000004 */
[----:B--2---:R-:W-:Y:S01]  /*34c0*/  SHF.L.U32 R5, R12, 0x1f, RZ ;  /* 0x0000001f0c057819 */ /* 0x004fe200000006ff */
[----:B------:R-:W-:Y:S01]  /*34d0*/  UIADD3 UR7, UPT, UPT, UR4, 0x150, URZ ;  /* 0x0000015004077890 */ /* 0x000fe2000fffe0ff */
[----:B------:R2:W-:Y:S05]  /*34e0*/  SYNCS.ARRIVE.TRANS64.RED.A1T0 RZ, [R4+URZ], RZ ;  /* 0x000000ff04ff79a7 */ /* 0x0005ea00081004ff */
[----:B------:R-:W-:Y:S01]  /*34f0*/  IMAD.U32 R7, RZ, RZ, UR7 ;  /* 0x00000007ff077e24 */ /* 0x000fe2000f8e00ff */
[----:B------:R-:W3:Y:S04]  /*3500*/  SYNCS.PHASECHK.TRANS64.TRYWAIT P0, [UR4+0x160], R5 ;  /* 0x00016005ff0075a7 */ /* 0x000ee80008001104 */
[----:B------:R-:W-:Y:S01]  /*3510*/  PRMT R6, R0, 0x654, R7 ;  /* 0x0000065400067816 */ /* 0x000fe20000000007 */
[----:B--2---:R-:W-:Y:S01]  /*3520*/  @!P2 IMAD.MOV.U32 R4, RZ, RZ, 0x10 ;  /* 0x00000010ff04a424 */ /* 0x004fe200078e00ff */
[----:B---3--:R-:W-:Y:S06]  /*3530*/  @!P0 BRA `(.L_x_62) ;  /* 0x0000007800188947 */ /* 0x008fec0003800000 */
.L_x_192:
[----:B------:R-:W-:Y:S01]  /*3540*/  ULEA UR8, UR5, UR6, 0x4 ;  /* 0x0000000605087291 */ /* 0x000fe2000f8e20ff */
[----:B------:R-:W-:Y:S01]  /*3550*/  SEL R3, R6, R3, !P2 ;  /* 0x0000000306037207 */ /* 0x000fe20005000000 */
[----:B------:R-:W-:Y:S01]  /*3560*/  UIADD3 UR9, UPT, UPT, UR4, 0x150, URZ ;  /* 0x0000015004097890 */ /* 0x000fe2000fffe0ff */
[----:B--2---:R-:W-:Y:S01]  /*3570*/  LEA R2, R11, UR6, 0x3 ;  /* 0x000000060b027c11 */ /* 0x004fe2000f8e18ff */
[----:B------:R-:W-:Y:S01]  /*3580*/  UIADD3 UR8, UPT, UPT, UR8, 0x1e0, URZ ;  /* 0x000001e008087890 */ /* 0x000fe2000fffe0ff */
[----:B------:R-:W-:Y:S01]  /*3590*/  SHF.L.U32 R5, R10, 0x1f, RZ ;  /* 0x0000001f0a057819 */ /* 0x000fe200000006ff */
[----:B------:R2:W-:Y:S01]  /*35a0*/  @!P2 SYNCS.ARRIVE.TRANS64.RED RZ, [R3+URZ], R4 ;  /* 0x0000000403ffa9a7 */ /* 0x0005e200080004ff */
[----:B------:R-:W-:Y:S01]  /*35b0*/  UIADD3 UR4, UPT, UPT, UR5, 0x1, URZ ;  /* 0x0000000105047890 */ /* 0x000fe2000fffe0ff */
[----:B------:R-:W-:-:S03]  /*35c0*/  VIADD R8, R8, 0x1 ;  /* 0x0000000108087836 */ /* 0x000fc60000000000 */
[----:B------:R-:W-:Y:S02]  /*35d0*/  UISETP.NE.AND UP0, UPT, UR4, 0x2, UPT ;  /* 0x000000020400788c */ /* 0x000fe4000bf05270 */
[----:B------:R-:W-:Y:S06]  /*35e0*/  UGETNEXTWORKID.BROADCAST [UR8], [UR9] ;  /* 0x00000000080073ca */ /* 0x000fec0008000100 */
[----:B------:R-:W-:Y:S01]  /*35f0*/  USEL UR7, URZ, 0x1, UP0 ;  /* 0x00000001ff077887 */ /* 0x000fe20008000000 */
[----:B------:R-:W-:Y:S01]  /*3600*/  ISETP.NE.AND P0, PT, R8, 0x2, PT ;  /* 0x000000020800780c */ /* 0x000fe20003f05270 */
[----:B------:R-:W-:Y:S01]  /*3610*/  USEL UR5, UR4, URZ, UP0 ;  /* 0x000000ff04057287 */ /* 0x000fe20008000000 */
[----:B------:R-:W3:Y:S03]  /*3620*/  SYNCS.PHASECHK.TRANS64.TRYWAIT P1, [R2+URZ+0x150], R5 ;  /* 0x00015005020075a7 */ /* 0x000ee600080211ff */
[----:B------:R-:W-:Y:S01]  /*3630*/  LOP3.LUT R12, R12, UR7, RZ, 0x3c, !PT ;  /* 0x000000070c0c7c12 */ /* 0x000fe2000f8e3cff */
[----:B--23--:R-:W-:Y:S07]  /*3640*/  @!P1 BRA `(.L_x_63) ;  /* 0x0000007400ec9947 */ /* 0x00cfee0003800000 */
.L_x_193:
[C---:B------:R-:W-:Y:S01]  /*3650*/  LEA R4, R11.reuse, UR6, 0x4 ;  /* 0x000000060b047c11 */ /* 0x040fe2000f8e20ff */
[----:B--2---:R-:W-:Y:S01]  /*3660*/  VIADD R2, R2, 0x160 ;  /* 0x0000016002027836 */ /* 0x004fe20000000000 */
[----:B------:R-:W-:Y:S01]  /*3670*/  SEL R8, R8, RZ, P0 ;  /* 0x000000ff08087207 */ /* 0x000fe20000000000 */
[----:B------:R-:W-:-:S03]  /*3680*/  VIADD R11, R11, 0x1 ;  /* 0x000000010b0b7836 */ /* 0x000fc60000000000 */
[----:B------:R-:W2:Y:S01]  /*3690*/  LDS.128 R4, [R4+0x1e0] ;  /* 0x0001e00004047984 */ /* 0x000ea20000000c00 */
[----:B------:R-:W-:Y:S02]  /*36a0*/  PRMT R2, RZ, 0x654, R2 ;  /* 0x00000654ff027816 */ /* 0x000fe40000000002 */
[C---:B------:R-:W-:Y:S01]  /*36b0*/  ISETP.NE.AND P1, PT, R11.reuse, 0x2, PT ;  /* 0x000000020b00780c */ /* 0x040fe20003f25270 */
[----:B------:R-:W-:Y:S01]  /*36c0*/  @!PT LDS RZ, [RZ] ;  /* 0x00000000fffff984 */ /* 0x000fe20000000800 */
[----:B------:R-:W-:Y:S01]  /*36d0*/  @!PT LDS RZ, [RZ] ;  /* 0x00000000fffff984 */ /* 0x000fe20000000800 */
[----:B------:R-:W-:Y:S01]  /*36e0*/  @!PT LDS RZ, [RZ] ;  /* 0x00000000fffff984 */ /* 0x000fe20000000800 */
[----:B------:R-:W-:Y:S01]  /*36f0*/  @!PT LDS RZ, [RZ] ;  /* 0x00000000fffff984 */ /* 0x000fe20000000800 */
[----:B------:R3:W-:Y:S06]  /*3700*/  MEMBAR.ALL.CTA ;  /* 0x0000000000007992 */ /* 0x0007ec0000008000 */
[----:B---3--:R-:W3:Y:S01]  /*3710*/  FENCE.VIEW.ASYNC.S ;  /* 0x00000000000073c6 */ /* 0x008ee20000000000 */
[----:B------:R-:W-:Y:S01]  /*3720*/  SEL R11, R11, RZ, P1 ;  /* 0x000000ff0b0b7207 */ /* 0x000fe20000800000 */
[----:B---3--:R3:W-:Y:S01]  /*3730*/  SYNCS.ARRIVE.TRANS64.RED.A1T0 RZ, [R2+URZ], RZ ;  /* 0x000000ff02ff79a7 */ /* 0x0087e200081004ff */
[----:B--2---:R-:W-:-:S02]  /*3740*/  LOP3.LUT P3, RZ, R6, 0x1, RZ, 0xc0, !PT ;  /* 0x0000000106ff7812 */ /* 0x004fc4000786c0ff */
[----:B------:R-:W-:-:S04]  /*3750*/  SEL R5, RZ, 0x1, P1 ;  /* 0x00000001ff057807 */ /* 0x000fc80000800000 */
[----:B------:R-:W-:Y:S02]  /*3760*/  LOP3.LUT R10, R10, R5, RZ, 0x3c, !PT ;  /* 0x000000050a0a7212 */ /* 0x000fe400078e3cff */
[----:B---3--:R-:W-:-:S04]  /*3770*/  SEL R2, RZ, 0x1, P0 ;  /* 0x00000001ff027807 */ /* 0x008fc80000000000 */
[----:B------:R-:W-:Y:S01]  /*3780*/  LOP3.LUT R9, R9, R2, RZ, 0x3c, !PT ;  /* 0x0000000209097212 */ /* 0x000fe200078e3cff */
[----:B------:R-:W-:Y:S06]  /*3790*/  @P3 BRA `(.L_x_64) ;  /* 0xfffffffc002c3947 */ /* 0x000fec000383ffff */
[----:B------:R-:W-:Y:S01]  /*37a0*/  ULEA UR4, UR5, UR6, 0x3 ;  /* 0x0000000605047291 */ /* 0x000fe2000f8e18ff */
[----:B------:R-:W-:-:S08]  /*37b0*/  SHF.L.U32 R3, R12, 0x1f, RZ ;  /* 0x0000001f0c037819 */ /* 0x000fd000000006ff */
[----:B------:R-:W2:Y:S02]  /*37c0*/  SYNCS.PHASECHK.TRANS64 P0, [UR4+0x160], R3 ;  /* 0x00016003ff0075a7 */ /* 0x000ea40008001004 */
[----:B--2---:R-:W-:Y:S05]  /*37d0*/  @P0 BRA `(.L_x_65) ;  /* 0x0000000000080947 */ /* 0x004fea0003800000 */
[----:B------:R-:W2:Y:S02]  /*37e0*/  SYNCS.PHASECHK.TRANS64.TRYWAIT P0, [UR4+0x160], R3 ;  /* 0x00016003ff0075a7 */ /* 0x000ea40008001104 */
[----:B--2---:R-:W-:Y:S05]  /*37f0*/  @!P0 BRA `(.L_x_66) ;  /* 0x0000007400948947 */ /* 0x004fea0003800000 */
.L_x_65:
[----:B------:R-:W-:-:S04]  /*3800*/  UIADD3 UR7, UPT, UPT, UR5, 0x1, URZ ;  /* 0x0000000105077890 */ /* 0x000fc8000fffe0ff */
[----:B------:R-:W-:-:S04]  /*3810*/  UISETP.NE.AND UP0, UPT, UR7, 0x2, UPT ;  /* 0x000000020700788c */ /* 0x000fc8000bf05270 */
[----:B------:R-:W-:Y:S02]  /*3820*/  USEL UR8, URZ, 0x1, UP0 ;  /* 0x00000001ff087887 */ /* 0x000fe40008000000 */
[----:B------:R-:W-:-:S04]  /*3830*/  USEL UR7, UR7, URZ, UP0 ;  /* 0x000000ff07077287 */ /* 0x000fc80008000000 */
[----:B------:R-:W-:Y:S01]  /*3840*/  ULEA UR7, UR7, UR6, 0x3 ;  /* 0x0000000607077291 */ /* 0x000fe2000f8e18ff */
[----:B--2---:R-:W-:-:S04]  /*3850*/  LOP3.LUT R3, R12, UR8, RZ, 0x3c, !PT ;  /* 0x000000080c037c12 */ /* 0x004fc8000f8e3cff */
[----:B------:R-:W-:-:S04]  /*3860*/  SHF.L.U32 R0, R3, 0x1f, RZ ;  /* 0x0000001f03007819 */ /* 0x000fc800000006ff */
[----:B------:R-:W2:Y:S02]  /*3870*/  SYNCS.PHASECHK.TRANS64 P0, [UR7+0x160], R0 ;  /* 0x00016000ff0075a7 */ /* 0x000ea40008001007 */
[----:B-12---:R-:W-:Y:S05]  /*3880*/  @P0 EXIT ;  /* 0x000000000000094d */ /* 0x006fea0003800000 */
[----:B------:R-:W-:Y:S02]  /*3890*/  SHF.L.U32 R3, R3, 0x1f, RZ ;  /* 0x0000001f03037819 */ /* 0x000fe400000006ff */
[----:B------:R-:W-:-:S07]  /*38a0*/  MOV R0, UR7 ;  /* 0x0000000700007c02 */ /* 0x000fce0008000f00 */
.L_x_67:
[----:B-1----:R1:W2:Y:S02]  /*38b0*/  SYNCS.PHASECHK.TRANS64.TRYWAIT P0, [R0+URZ+0x160], R3 ;  /* 0x00016003000075a7 */ /* 0x0022a400080011ff */
[----:B--2---:R-:W-:Y:S05]  /*38c0*/  @!P0 NANOSLEEP.SYNCS 0x989680 ;  /* 0x009896800000895d */ /* 0x004fea0003900000 */
[----:B------:R-:W2:Y:S02]  /*38d0*/  @!P0 SYNCS.PHASECHK.TRANS64 P0, [R0+URZ+0x160], R3 ;  /* 0x00016003000085a7 */ /* 0x000ea400080010ff */
[----:B--2---:R-:W-:Y:S05]  /*38e0*/  @P0 EXIT ;  /* 0x000000000000094d */ /* 0x004fea0003800000 */
[----:B------:R-:W-:Y:S05]  /*38f0*/  BRA `(.L_x_67) ;  /* 0xfffffffc00ec7947 */ /* 0x000fea000383ffff */
.L_x_60:
[----:B------:R-:W-:Y:S05]  /*3900*/  BRA.U UP5, `(.L_x_68) ;  /* 0x0000001105a07547 */ /* 0x000fea000b800000 */
[----:B------:R-:W-:Y:S01]  /*3910*/  UMOV UR4, 0x40 ;  /* 0x0000004000047882 */ /* 0x000fe20000000000 */
[----:B------:R-:W-:Y:S01]  /*3920*/  NOP ;  /* 0x0000000000007918 */ /* 0x000fe20000000000 */
[----:B------:R-:W-:Y:S01]  /*3930*/  ULEA UR5, UR58, UR4, 0x18 ;  /* 0x000000043a057291 */ /* 0x000fe2000f8ec0ff */
[----:B------:R-:W-:Y:S02]  /*3940*/  UMOV UR6, 0x400 ;  /* 0x0000040000067882 */ /* 0x000fe40000000000 */
[----:B------:R-:W-:-:S06]  /*3950*/  ULEA UR6, UR58, UR6, 0x18 ;  /* 0x000000063a067291 */ /* 0x000fcc000f8ec0ff */
[----:B------:R-:W2:Y:S02]  /*3960*/  LDS.U8 R0, [UR5+0x1c] ;  /* 0x00001c05ff007984 */ /* 0x000ea40008000000 */
[----:B--2---:R-:W-:-:S13]  /*3970*/  ISETP.NE.AND P0, PT, R0, RZ, PT ;  /* 0x000000ff0000720c */ /* 0x004fda0003f05270 */
[----:B------:R-:W-:Y:S05]  /*3980*/  @P0 BRA `(.L_x_69) ;  /* 0x0000000400080947 */ /* 0x000fea0003800000 */
[----:B------:R-:W-:Y:S02]  /*3990*/  UISETP.NE.U32.AND UP1, UPT, UR33, 0x1, UPT ;  /* 0x000000012100788c */ /* 0x000fe4000bf25070 */
[----:B------:R-:W-:-:S07]  /*39a0*/  UIADD3 UR7, UPT, UPT, UR5, 0x8, URZ ;  /* 0x0000000805077890 */ /* 0x000fce000fffe0ff */
[----:B------:R-:W-:Y:S05]  /*39b0*/  BRA.U !UP1, `(.L_x_70) ;  /* 0x00000001099c7547 */ /* 0x000fea000b800000 */
[----:B------:R-:W-:Y:S01]  /*39c0*/  ELECT P0, URZ, PT ;  /* 0x0000000000ff782f */ /* 0x000fe20003800000 */
[----:B------:R-:W-:-:S12]  /*39d0*/  BSSY B0, `(.L_x_70) ;  /* 0x0000025000007945 */ /* 0x000fd80003800000 */
[----:B------:R-:W-:Y:S05]  /*39e0*/  @!P0 BRA `(.L_x_71) ;  /* 0x00000000008c8947 */ /* 0x000fea0003800000 */
[----:B------:R-:W-:-:S05]  /*39f0*/  UMOV UR4, 0x10 ;  /* 0x0000001000047882 */ /* 0x000fca0000000000 */
[----:B------:R-:W-:Y:S04]  /*3a00*/  DEPBAR.LE SB2, 0x36 ;  /* 0x0000ad800000791a */ /* 0x000fe80000000000 */
[----:B------:R-:W2:Y:S02]  /*3a10*/  UTCATOMSWS.2CTA.FIND_AND_SET.ALIGN UP0, UR4, UR4 ;  /* 0x00000004000475e3 */ /* 0x000ea40008200800 */
[----:B--2---:R-:W-:Y:S01]  /*3a20*/  MOV R11, UR4 ;  /* 0x00000004000b7c02 */ /* 0x004fe20008000f00 */
[----:B------:R-:W-:Y:S06]  /*3a30*/  BRA.U UP0, `(.L_x_72) ;  /* 0x0000000100187547 */ /* 0x000fec000b800000 */
.L_x_73:
[----:B------:R-:W-:Y:S05]  /*3a40*/  NANOSLEEP 0x64 ;  /* 0x000000640000795d */ /* 0x000fea0003800000 */
[----:B------:R-:W-:-:S05]  /*3a50*/  UMOV UR4, 0x10 ;  /* 0x0000001000047882 */ /* 0x000fca0000000000 */
[----:B------:R-:W-:Y:S04]  /*3a60*/  DEPBAR.LE SB2, 0x36 ;  /* 0x0000ad800000791a */ /* 0x000fe80000000000 */
[----:B------:R-:W2:Y:S02]  /*3a70*/  UTCATOMSWS.2CTA.FIND_AND_SET.ALIGN UP0, UR4, UR4 ;  /* 0x00000004000475e3 */ /* 0x000ea40008200800 */
[----:B--2---:R-:W-:Y:S01]  /*3a80*/  MOV R11, UR4 ;  /* 0x00000004000b7c02 */ /* 0x004fe20008000f00 */
[----:B------:R-:W-:Y:S05]  /*3a90*/  BRA.U !UP0, `(.L_x_73) ;  /* 0xfffffffd08e87547 */ /* 0x000fea000b83ffff */
.L_x_72:
[----:B------:R-:W2:Y:S01]  /*3aa0*/  LDS R7, [UR5+0x10] ;  /* 0x00001005ff077984 */ /* 0x000ea20008000800 */
[----:B------:R-:W-:Y:S01]  /*3ab0*/  IMAD.U32 R5, RZ, RZ, UR6 ;  /* 0x00000006ff057e24 */ /* 0x000fe2000f8e00ff */
[----:B------:R-:W-:-:S03]  /*3ac0*/  MOV R4, UR34 ;  /* 0x0000002200047c02 */ /* 0x000fc60008000f00 */
[----:B------:R-:W-:Y:S01]  /*3ad0*/  VIADD R5, R5, 0x200 ;  /* 0x0000020005057836 */ /* 0x000fe20000000000 */
[----:B--2---:R-:W-:-:S04]  /*3ae0*/  SHF.L.U32 R7, R7, 0x1f, RZ ;  /* 0x0000001f07077819 */ /* 0x004fc800000006ff */
[----:B------:R-:W2:Y:S02]  /*3af0*/  SYNCS.PHASECHK.TRANS64.TRYWAIT P0, [UR5+0x8], R7 ;  /* 0x00000807ff0075a7 */ /* 0x000ea40008001105 */
[----:B--2---:R-:W-:Y:S05]  /*3b00*/  @P0 BRA `(.L_x_74) ;  /* 0x0000000000080947 */ /* 0x004fea0003800000 */
[----:B------:R-:W2:Y:S02]  /*3b10*/  SYNCS.PHASECHK.TRANS64.TRYWAIT P0, [UR5+0x8], R7 ;  /* 0x00000807ff0075a7 */ /* 0x000ea40008001105 */
[----:B--2---:R-:W-:Y:S05]  /*3b20*/  @!P0 BRA `(.L_x_75) ;  /* 0x0000007000e08947 */ /* 0x004fea0003800000 */
.L_x_74:
[----:B--2---:R-:W-:Y:S01]  /*3b30*/  HFMA2 R0, -RZ, RZ, 0, 5.9604644775390625e-08 ;  /* 0x00000001ff007431 */ /* 0x004fe200000001ff */
[----:B------:R-:W-:Y:S01]  /*3b40*/  UPRMT UR4, UR34, 0x654, UR7 ;  /* 0x0000065422047896 */ /* 0x000fe20008000007 */
[----:B------:R-:W-:Y:S01]  /*3b50*/  IMAD.MOV.U32 R8, RZ, RZ, 0xffff ;  /* 0x0000ffffff087424 */ /* 0x000fe200078e00ff */
[----:B------:R-:W-:Y:S01]  /*3b60*/  PRMT R4, R4, 0x654, R5 ;  /* 0x0000065404047816 */ /* 0x000fe20000000005 */
[----:B------:R-:W-:Y:S02]  /*3b70*/  IMAD.MOV.U32 R6, RZ, RZ, 0x4 ;  /* 0x00000004ff067424 */ /* 0x000fe400078e00ff */
[----:B------:R-:W-:Y:S01]  /*3b80*/  IMAD.SHL.U32 R9, R11, 0x20, RZ ;  /* 0x000000200b097824 */ /* 0x000fe200078e00ff */
[----:B------:R-:W-:Y:S02]  /*3b90*/  MOV R5, UR4 ;  /* 0x0000000400057c02 */ /* 0x000fe40008000f00 */
[-C--:B------:R-:W-:Y:S01]  /*3ba0*/  SHF.L.U32 R8, R8, R11.reuse, RZ ;  /* 0x0000000b08087219 */ /* 0x080fe200000006ff */
[----:B------:R2:W-:Y:S01]  /*3bb0*/  SYNCS.ARRIVE.TRANS64.RED RZ, [UR4], R6 ;  /* 0x00000006ffff79a7 */ /* 0x0005e20008000404 */
[----:B------:R-:W-:Y:S01]  /*3bc0*/  SHF.L.U32 R7, R0, R11, RZ ;  /* 0x0000000b00077219 */ /* 0x000fe200000006ff */
[----:B------:R2:W-:Y:S04]  /*3bd0*/  STS [UR6+0x200], R9 ;  /* 0x00020009ff007988 */ /* 0x0005e80008000806 */
[----:B------:R2:W-:Y:S04]  /*3be0*/  STAS [R4.64], R11 ;  /* 0x0000000b04007dbd */ /* 0x0005e8000c0008ff */
[----:B------:R2:W-:Y:S04]  /*3bf0*/  ATOMS.OR RZ, [UR5+0x14], R8 ;  /* 0x00001408ffff798c */ /* 0x0005e8000b000005 */
[----:B------:R2:W-:Y:S04]  /*3c00*/  ATOMS.OR RZ, [UR5+0x18], R7 ;  /* 0x00001807ffff798c */ /* 0x0005e8000b000005 */
[----:B------:R2:W-:Y:S02]  /*3c10*/  ATOMS.XOR RZ, [UR5+0x10], R0 ;  /* 0x00001000ffff798c */ /* 0x0005e4000b800005 */
.L_x_71:
[----:B-1----:R-:W-:Y:S05]  /*3c20*/  BSYNC B0 ;  /* 0x0000000000007941 */ /* 0x002fea0003800000 */
.L_x_70:
[----:B------:R-:W-:Y:S05]  /*3c30*/  BRA.U UP1, `(.L_x_76) ;  /* 0x00000001016c7547 */ /* 0x000fea000b800000 */
[----:B------:R-:W-:-:S03]  /*3c40*/  UMOV UR4, 0xffffffff ;  /* 0xffffffff00047882 */ /* 0x000fc60000000000 */
[----:B------:R-:W-:Y:S05]  /*3c50*/  BRA.DIV UR4, `(.L_x_77) ;  /* 0x0000007204ac7947 */ /* 0x000fea000b800000 */
[----:B------:R-:W-:-:S13]  /*3c60*/  ELECT P6, URZ, PT ;  /* 0x0000000000ff782f */ /* 0x000fda00038c0000 */
.L_x_197:
[----:B------:R-:W-:Y:S05]  /*3c70*/  @!P6 BRA `(.L_x_76) ;  /* 0x00000000005ce947 */ /* 0x000fea0003800000 */
[----:B--2---:R-:W2:Y:S02]  /*3c80*/  LDS R5, [UR5+0x10] ;  /* 0x00001005ff057984 */ /* 0x004ea40008000800 */
[----:B--2---:R-:W-:-:S04]  /*3c90*/  SHF.L.U32 R5, R5, 0x1f, RZ ;  /* 0x0000001f05057819 */ /* 0x004fc800000006ff */
[----:B------:R-:W2:Y:S02]  /*3ca0*/  SYNCS.PHASECHK.TRANS64.TRYWAIT P0, [UR5+0x8], R5 ;  /* 0x00000805ff0075a7 */ /* 0x000ea40008001105 */
[----:B--2---:R-:W-:Y:S05]  /*3cb0*/  @P0 BRA `(.L_x_78) ;  /* 0x0000000000080947 */ /* 0x004fea0003800000 */
[----:B------:R-:W2:Y:S02]  /*3cc0*/  SYNCS.PHASECHK.TRANS64.TRYWAIT P0, [UR5+0x8], R5 ;  /* 0x00000805ff0075a7 */ /* 0x000ea40008001105 */
[----:B--2---:R-:W-:Y:S05]  /*3cd0*/  @!P0 BRA `(.L_x_79) ;  /* 0x0000007000ac8947 */ /* 0x004fea0003800000 */
.L_x_78:
[----:B------:R-:W3:Y:S01]  /*3ce0*/  LDS R7, [UR6+0x200] ;  /* 0x00020006ff077984 */ /* 0x000ee20008000800 */
[----:B--2---:R-:W-:Y:S02]  /*3cf0*/  HFMA2 R0, -RZ, RZ, 0, 5.9604644775390625e-08 ;  /* 0x00000001ff007431 */ /* 0x004fe400000001ff */
[----:B------:R-:W-:Y:S01]  /*3d00*/  IMAD.MOV.U32 R4, RZ, RZ, 0xffff ;  /* 0x0000ffffff047424 */ /* 0x000fe200078e00ff */
[----:B------:R-:W-:Y:S01]  /*3d10*/  UPRMT UR4, UR34, 0x654, UR7 ;  /* 0x0000065422047896 */ /* 0x000fe20008000007 */
[----:B---3--:R-:W-:-:S03]  /*3d20*/  IMAD.SHL.U32 R5, R7, 0x20, RZ ;  /* 0x0000002007057824 */ /* 0x008fc600078e00ff */
[-C--:B------:R-:W-:Y:S02]  /*3d30*/  SHF.L.U32 R4, R4, R7.reuse, RZ ;  /* 0x0000000704047219 */ /* 0x080fe400000006ff */
[----:B------:R-:W-:Y:S01]  /*3d40*/  SHF.L.U32 R7, R0, R7, RZ ;  /* 0x0000000700077219 */ /* 0x000fe200000006ff */
[----:B------:R3:W-:Y:S04]  /*3d50*/  STS [UR6+0x200], R5 ;  /* 0x00020005ff007988 */ /* 0x0007e80008000806 */
[----:B------:R3:W-:Y:S04]  /*3d60*/  ATOMS.OR RZ, [UR5+0x14], R4 ;  /* 0x00001404ffff798c */ /* 0x0007e8000b000005 */
[----:B------:R3:W-:Y:S01]  /*3d70*/  ATOMS.OR RZ, [UR5+0x18], R7 ;  /* 0x00001807ffff798c */ /* 0x0007e2000b000005 */
[----:B------:R-:W-:Y:S03]  /*3d80*/  SYNCS.ARRIVE.TRANS64.RED.A1T0 RZ, [UR4], RZ ;  /* 0x000000ffffff79a7 */ /* 0x000fe60008100404 */
[----:B------:R3:W-:Y:S01]  /*3d90*/  ATOMS.XOR RZ, [UR5+0x10], R0 ;  /* 0x00001000ffff798c */ /* 0x0007e2000b800005 */
[----:B------:R-:W-:Y:S05]  /*3da0*/  BRA `(.L_x_76) ;  /* 0x0000000000107947 */ /* 0x000fea0003800000 */
.L_x_69:
[----:B------:R-:W-:Y:S02]  /*3db0*/  MOV R0, 0xffffffff ;  /* 0xffffffff00007802 */ /* 0x000fe40000000f00 */
[----:B------:R-:W-:-:S03]  /*3dc0*/  MOV R4, 0x3df0 ;  /* 0x00003df000047802 */ /* 0x000fc60000000f00 */
[----:B------:R2:W-:Y:S04]  /*3dd0*/  STS [UR6+0x200], R0 ;  /* 0x00020000ff007988 */ /* 0x0005e80008000806 */
[----:B-12--5:R-:W-:Y:S05]  /*3de0*/  CALL.REL.NOINC `($__internal_1_$__cuda_sm10x_tcgen05_guardrail_trap_phase_invalid_during_alloc) ;  /* 0x00000078007c7944 */ /* 0x026fea0003c00000 */
.L_x_76:
[----:B------:R-:W-:Y:S05]  /*3df0*/  WARPSYNC.ALL ;  /* 0x0000000000007948 */ /* 0x000fea0003800000 */
[----:B------:R-:W4:Y:S01]  /*3e00*/  S2UR UR4, SR_CgaCtaId ;  /* 0x00000000000479c3 */ /* 0x000f220000008800 */
[----:B------:R-:W-:Y:S01]  /*3e10*/  UMOV UR17, 0x400 ;  /* 0x0000040000117882 */ /* 0x000fe20000000000 */
[----:B------:R-:W-:-:S06]  /*3e20*/  NOP ;  /* 0x0000000000007918 */ /* 0x000fcc0000000000 */
[----:B------:R-:W-:Y:S06]  /*3e30*/  BAR.ARV 0x6, 0xa0 ;  /* 0x0182800000007b1d */ /* 0x000fec0000002000 */
[----:B------:R-:W1:Y:S01]  /*3e40*/  LDCU UR6, c[0x0][0x38c] ;  /* 0x00007180ff0677ac */ /* 0x000e620008000800 */
[----:B------:R-:W-:Y:S01]  /*3e50*/  LOP3.LUT R3, R3, 0xffff, RZ, 0xc0, !PT ;  /* 0x0000ffff03037812 */ /* 0x000fe200078ec0ff */
[----:B--2---:R-:W-:Y:S01]  /*3e60*/  IMAD.MOV.U32 R9, RZ, RZ, 0x1 ;  /* 0x00000001ff097424 */ /* 0x004fe200078e00ff */
[----:B------:R-:W-:Y:S01]  /*3e70*/  LOP3.LUT R2, R2, 0xffff, RZ, 0xc0, !PT ;  /* 0x0000ffff02027812 */ /* 0x000fe200078ec0ff */
[----:B------:R-:W-:Y:S01]  /*3e80*/  IMAD.MOV.U32 R8, RZ, RZ, RZ ;  /* 0x000000ffff087224 */ /* 0x000fe200078e00ff */
[----:B------:R-:W-:Y:S01]  /*3e90*/  R2UR UR20, R3 ;  /* 0x00000000031472ca */ /* 0x000fe200000e0000 */
[----:B------:R-:W-:Y:S01]  /*3ea0*/  UMOV UR24, URZ ;  /* 0x000000ff00187c82 */ /* 0x000fe20008000000 */
[----:B------:R-:W-:-:S02]  /*3eb0*/  R2UR UR30, R2 ;  /* 0x00000000021e72ca */ /* 0x000fc400000e0000 */
[----:B------:R-:W-:Y:S01]  /*3ec0*/  CS2R R2, SRZ ;  /* 0x0000000000027805 */ /* 0x000fe2000001ff00 */
[----:B------:R-:W-:Y:S01]  /*3ed0*/  UMOV UR15, URZ ;  /* 0x000000ff000f7c82 */ /* 0x000fe20008000000 */
[----:B----4-:R-:W-:Y:S01]  /*3ee0*/  ULEA UR17, UR4, UR17, 0x18 ;  /* 0x0000001104117291 */ /* 0x010fe2000f8ec0ff */
[----:B------:R-:W-:Y:S01]  /*3ef0*/  UMOV UR14, URZ ;  /* 0x000000ff000e7c82 */ /* 0x000fe20008000000 */
[----:B------:R-:W-:Y:S02]  /*3f00*/  UISETP.NE.AND UP3, UPT, UR33, URZ, UPT ;  /* 0x000000ff2100728c */ /* 0x000fe4000bf65270 */
[----:B------:R-:W-:Y:S02]  /*3f10*/  UIADD3 UR5, UPT, UPT, UR17, 0x6400, URZ ;  /* 0x0000640011057890 */ /* 0x000fe4000fffe0ff */
[----:B------:R-:W-:-:S03]  /*3f20*/  UIADD3 UR4, UPT, UPT, UR17, 0x16400, URZ ;  /* 0x0001640011047890 */ /* 0x000fc6000fffe0ff */
[----:B---3--:R-:W2:Y:S01]  /*3f30*/  LDS R0, [UR17+0x200] ;  /* 0x00020011ff007984 */ /* 0x008ea20008000800 */
[----:B-1----:R-:W-:Y:S02]  /*3f40*/  UIADD3 UR6, UPT, UPT, UR6, 0x3f, URZ ;  /* 0x0000003f06067890 */ /* 0x002fe4000fffe0ff */
[----:B------:R-:W-:Y:S02]  /*3f50*/  USHF.R.U32.HI UR5, URZ, 0x4, UR5 ;  /* 0x00000004ff057899 */ /* 0x000fe40008011605 */
[----:B------:R-:W-:Y:S02]  /*3f60*/  USHF.R.S32.HI UR25, URZ, 0x1f, UR6 ;  /* 0x0000001fff197899 */ /* 0x000fe40008011406 */
[----:B------:R-:W-:Y:S02]  /*3f70*/  USHF.R.U32.HI UR4, URZ, 0x4, UR4 ;  /* 0x00000004ff047899 */ /* 0x000fe40008011604 */
[----:B------:R-:W-:Y:S02]  /*3f80*/  ULEA.HI UR25, UR25, UR6, URZ, 0x6 ;  /* 0x0000000619197291 */ /* 0x000fe4000f8f30ff */
[----:B------:R-:W-:-:S02]  /*3f90*/  ULOP3.LUT UR5, UR5, 0x3fff, URZ, 0xc0, !UPT ;  /* 0x00003fff05057892 */ /* 0x000fc4000f8ec0ff */
[----:B------:R-:W-:Y:S02]  /*3fa0*/  USHF.R.S32.HI UR25, URZ, 0x6, UR25 ;  /* 0x00000006ff197899 */ /* 0x000fe40008011419 */
[----:B------:R-:W-:Y:S02]  /*3fb0*/  ULOP3.LUT UR22, UR4, 0x3fff, URZ, 0xc0, !UPT ;  /* 0x00003fff04167892 */ /* 0x000fe4000f8ec0ff */
[----:B------:R-:W-:Y:S02]  /*3fc0*/  UISETP.LT.AND UP0, UPT, UR25, 0x1, UPT ;  /* 0x000000011900788c */ /* 0x000fe4000bf01270 */
[----:B------:R-:W-:Y:S02]  /*3fd0*/  ULOP3.LUT UR21, UR5, 0x10000, URZ, 0xfc, !UPT ;  /* 0x0001000005157892 */ /* 0x000fe4000f8efcff */
[----:B------:R-:W-:Y:S02]  /*3fe0*/  ULOP3.LUT UR22, UR22, 0x10000, URZ, 0xfc, !UPT ;  /* 0x0001000016167892 */ /* 0x000fe4000f8efcff */
[----:B------:R-:W-:Y:S01]  /*3ff0*/  USEL UR31, UR25, 0x1, !UP0 ;  /* 0x00000001191f7887 */ /* 0x000fe2000c000000 */
[----:B------:R-:W-:Y:S01]  /*4000*/  UMOV UR28, 0x0 ;  /* 0x00000000001c7882 */ /* 0x000fe20000000000 */
[----:B------:R-:W-:Y:S01]  /*4010*/  UMOV UR29, 0x8400490 ;  /* 0x08400490001d7882 */ /* 0x000fe20000000000 */
[----:B------:R-:W-:Y:S01]  /*4020*/  UMOV UR26, 0x0 ;  /* 0x00000000001a7882 */ /* 0x000fe20000000000 */
[----:B------:R-:W-:Y:S01]  /*4030*/  UMOV UR27, 0x8400490 ;  /* 0x08400490001b7882 */ /* 0x000fe20000000000 */
[----:B--2---:R-:W-:-:S15]  /*4040*/  R2UR UR32, R0 ;  /* 0x00000000002072ca */ /* 0x004fde00000e0000 */
.L_x_87:
[C---:B------:R-:W-:Y:S02]  /*4050*/  LEA R0, R8.reuse, UR17, 0x3 ;  /* 0x0000001108007c11 */ /* 0x040fe4000f8e18ff */
[----:B------:R-:W-:Y:S02]  /*4060*/  SHF.L.U32 R5, R3, 0x1f, RZ ;  /* 0x0000001f03057819 */ /* 0x000fe400000006ff */
[----:B------:R-:W-:Y:S02]  /*4070*/  LEA R4, R8, UR17, 0x4 ;  /* 0x0000001108047c11 */ /* 0x000fe4000f8e20ff */
[----:B------:R-:W1:Y:S02]  /*4080*/  SYNCS.PHASECHK.TRANS64.TRYWAIT P0, [R0+URZ+0x150], R5 ;  /* 0x00015005000075a7 */ /* 0x000e6400080011ff */
[----:B-1-3--:R-:W-:Y:S05]  /*4090*/  @!P0 BRA `(.L_x_80) ;  /* 0x0000006c00d48947 */ /* 0x00afea0003800000 */
.L_x_198:
[----:B-1----:R-:W1:Y:S01]  /*40a0*/  LDS.128 R4, [R4+0x1e0] ;  /* 0x0001e00004047984 */ /* 0x002e620000000c00 */
[----:B------:R-:W-:Y:S02]  /*40b0*/  VIADD R0, R0, 0x160 ;  /* 0x0000016000007836 */ /* 0x000fe40000000000 */
[----:B------:R-:W-:Y:S01]  /*40c0*/  VIADD R8, R8, 0x1 ;  /* 0x0000000108087836 */ /* 0x000fe20000000000 */
[----:B------:R-:W-:Y:S01]  /*40d0*/  @!PT LDS RZ, [RZ] ;  /* 0x00000000fffff984 */ /* 0x000fe20000000800 */
[----:B------:R-:W-:Y:S01]  /*40e0*/  @!PT LDS RZ, [RZ] ;  /* 0x00000000fffff984 */ /* 0x000fe20000000800 */
[----:B------:R-:W-:Y:S01]  /*40f0*/  @!PT LDS RZ, [RZ] ;  /* 0x00000000fffff984 */ /* 0x000fe20000000800 */
[----:B------:R-:W-:Y:S01]  /*4100*/  @!PT LDS RZ, [RZ] ;  /* 0x00000000fffff984 */ /* 0x000fe20000000800 */
[----:B------:R2:W-:Y:S06]  /*4110*/  MEMBAR.ALL.CTA ;  /* 0x0000000000007992 */ /* 0x0005ec0000008000 */
[----:B--2---:R-:W2:Y:S01]  /*4120*/  FENCE.VIEW.ASYNC.S ;  /* 0x00000000000073c6 */ /* 0x004ea20000000000 */
[----:B------:R-:W-:-:S04]  /*4130*/  PRMT R0, RZ, 0x654, R0 ;  /* 0x00000654ff007816 */ /* 0x000fc80000000000 */
[----:B--2---:R2:W-:Y:S01]  /*4140*/  SYNCS.ARRIVE.TRANS64.RED.A1T0 RZ, [R0+URZ], RZ ;  /* 0x000000ff00ff79a7 */ /* 0x0045e200081004ff */
[----:B-1----:R-:W-:Y:S01]  /*4150*/  LOP3.LUT P1, RZ, R6, 0x1, RZ, 0xc0, !PT ;  /* 0x0000000106ff7812 */ /* 0x002fe2000782c0ff */
[----:B--2---:R-:W-:-:S12]  /*4160*/  BRA.U UP3, `(.L_x_81) ;  /* 0x0000000103e07547 */ /* 0x004fd8000b800000 */
[----:B------:R-:W1:Y:S01]  /*4170*/  LDCU UR4, c[0x0][0x38c] ;  /* 0x00007180ff0477ac */ /* 0x000e620008000800 */
[----:B------:R-:W-:Y:S02]  /*4180*/  PLOP3.LUT P2, PT, PT, PT, PT, 0x80, 0x8 ;  /* 0x000000000008781c */ /* 0x000fe40003f4f070 */
[----:B------:R-:W-:Y:S01]  /*4190*/  SHF.L.U32 R5, R9, 0x1f, RZ ;  /* 0x0000001f09057819 */ /* 0x000fe200000006ff */
[----:B------:R-:W-:Y:S02]  /*41a0*/  ULEA UR23, UR24, UR17, 0x3 ;  /* 0x0000001118177291 */ /* 0x000fe4000f8e18ff */
[----:B------:R-:W-:Y:S02]  /*41b0*/  ULEA UR18, UR24, UR32, 0x7 ;  /* 0x0000002018127291 */ /* 0x000fe4000f8e38ff */
[----:B-1----:R-:W-:-:S06]  /*41c0*/  UISETP.GE.AND UP0, UPT, UR4, 0x1, UPT ;  /* 0x000000010400788c */ /* 0x002fcc000bf06270 */
[----:B------:R-:W-:-:S05]  /*41d0*/  PLOP3.LUT P0, PT, PT, PT, UP0, 0x80, 0x8 ;  /* 0x000000000008781c */ /* 0x000fca0003f0f008 */
[----:B------:R-:W-:-:S08]  /*41e0*/  @UP0 ULEA UR4, UR15, UR17, 0x3 ;  /* 0x000000110f040291 */ /* 0x000fd0000f8e18ff */
[----:B------:R-:W-:-:S04]  /*41f0*/  @P0 SHF.L.U32 R0, R2, 0x1f, RZ ;  /* 0x0000001f02000819 */ /* 0x000fc800000006ff */
[----:B------:R1:W2:Y:S01]  /*4200*/  @P0 SYNCS.PHASECHK.TRANS64.TRYWAIT P2, [UR4], R0 ;  /* 0x00000000ff0005a7 */ /* 0x0002a20008041104 */
[----:B------:R-:W3:Y:S02]  /*4210*/  SYNCS.PHASECHK.TRANS64.TRYWAIT P0, [UR23+0x190], R5 ;  /* 0x00019005ff0075a7 */ /* 0x000ee40008001117 */
[----:B-123--:R-:W-:Y:S05]  /*4220*/  @!P0 BRA `(.L_x_82) ;  /* 0x0000006c00848947 */ /* 0x00efea0003800000 */
.L_x_200:
[----:B------:R-:W-:Y:S01]  /*4230*/  UMOV UR19, UR14 ;  /* 0x0000000e00137c82 */ /* 0x000fe20008000000 */
[----:B------:R-:W-:Y:S05]  /*4240*/  BRA.U !UP0, `(.L_x_83) ;  /* 0x0000000108987547 */ /* 0x000fea000b800000 */
[----:B------:R-:W-:Y:S02]  /*4250*/  UIADD3 UR19, UPT, UPT, UR31, UR14, URZ ;  /* 0x0000000e1f137290 */ /* 0x000fe4000fffe0ff */
[----:B------:R-:W-:Y:S01]  /*4260*/  UPLOP3.LUT UP2, UPT, UPT, UPT, UPT, 0x40, 0x4 ;  /* 0x000000000004789c */ /* 0x000fe20003f4e870 */
[----:B------:R-:W-:Y:S01]  /*4270*/  UMOV UR16, UR25 ;  /* 0x0000001900107c82 */ /* 0x000fe20008000000 */
[----:B------:R-:W-:-:S09]  /*4280*/  UMOV UR6, UR15 ;  /* 0x0000000f00067c82 */ /* 0x000fd20008000000 */
.L_x_86:
[----:B--2---:R-:W-:Y:S01]  /*4290*/  ULEA UR5, UR6, UR17, 0x3 ;  /* 0x0000001106057291 */ /* 0x004fe2000f8e18ff */
[----:B---3--:R-:W-:Y:S11]  /*42a0*/  @P2 BRA `(.L_x_84) ;  /* 0x00000000000c2947 */ /* 0x008ff60003800000 */
[----:B-1----:R-:W-:Y:S04]  /*42b0*/  SHF.L.U32 R5, R2, 0x1f, RZ ;  /* 0x0000001f02057819 */ /* 0x002fe800000006ff */
[----:B------:R-:W1:Y:S02]  /*42c0*/  SYNCS.PHASECHK.TRANS64.TRYWAIT P0, [UR5], R5 ;  /* 0x00000005ff0075a7 */ /* 0x000e640008001105 */
[----:B-1----:R-:W-:Y:S05]  /*42d0*/  @!P0 BRA `(.L_x_85) ;  /* 0x0000006c00708947 */ /* 0x002fea0003800000 */
.L_x_84:
[----:B------:R-:W-:Y:S01]  /*42e0*/  UISETP.NE.AND UP0, UPT, UR16, 0x1, UPT ;  /* 0x000000011000788c */ /* 0x000fe2000bf05270 */
[----:B------:R-:W-:Y:S01]  /*42f0*/  PLOP3.LUT P2, PT, PT, PT, PT, 0x80, 0x8 ;  /* 0x000000000008781c */ /* 0x000fe20003f4f070 */
[----:B------:R-:W-:Y:S02]  /*4300*/  UIADD3 UR4, UPT, UPT, UR6, 0x1, URZ ;  /* 0x0000000106047890 */ /* 0x000fe4000fffe0ff */
[----:B------:R-:W-:Y:S02]  /*4310*/  ULEA UR12, UR6, UR22, 0x9 ;  /* 0x00000016060c7291 */ /* 0x000fe4000f8e48ff */
[----:B------:R-:W-:Y:S01]  /*4320*/  UISETP.NE.AND UP1, UPT, UR4, 0x10, UPT ;  /* 0x000000100400788c */ /* 0x000fe2000bf25270 */
[----:B------:R-:W-:Y:S01]  /*4330*/  PLOP3.LUT P0, PT, PT, PT, UP0, 0x80, 0x8 ;  /* 0x000000000008781c */ /* 0x000fe20003f0f008 */
[----:B------:R-:W-:Y:S02]  /*4340*/  UIADD3 UR10, UPT, UPT, UR12, 0x2, URZ ;  /* 0x000000020c0a7890 */ /* 0x000fe4000fffe0ff */
[----:B------:R-:W-:Y:S02]  /*4350*/  USEL UR7, URZ, 0x1, UP1 ;  /* 0x00000001ff077887 */ /* 0x000fe40008800000 */
[----:B------:R-:W-:Y:S02]  /*4360*/  USEL UR15, UR4, URZ, UP1 ;  /* 0x000000ff040f7287 */ /* 0x000fe40008800000 */
[----:B------:R-:W-:Y:S02]  /*4370*/  UIADD3 UR14, UPT, UPT, UR14, 0x1, URZ ;  /* 0x000000010e0e7890 */ /* 0x000fe4000fffe0ff */
[----:B------:R-:W-:Y:S01]  /*4380*/  @UP0 ULEA UR4, UR15, UR17, 0x3 ;  /* 0x000000110f040291 */ /* 0x000fe2000f8e18ff */
[----:B------:R-:W-:Y:S01]  /*4390*/  LOP3.LUT R2, R2, UR7, RZ, 0x3c, !PT ;  /* 0x0000000702027c12 */ /* 0x000fe2000f8e3cff */
[----:B------:R-:W-:Y:S01]  /*43a0*/  UIADD3 UR7, UPT, UPT, UR5, 0x80, URZ ;  /* 0x0000008005077890 */ /* 0x000fe2000fffe0ff */
[----:B------:R-:W-:Y:S02]  /*43b0*/  UMOV UR13, 0x80004020 ;  /* 0x80004020000d7882 */ /* 0x000fe40000000000 */
[----:B-1----:R-:W-:Y:S01]  /*43c0*/  @P0 SHF.L.U32 R0, R2, 0x1f, RZ ;  /* 0x0000001f02000819 */ /* 0x002fe200000006ff */
[----:B------:R-:W-:Y:S01]  /*43d0*/  UMOV UR5, 0x80004020 ;  /* 0x8000402000057882 */ /* 0x000fe20000000000 */
[----:B------:R-:W-:Y:S01]  /*43e0*/  UMOV UR11, 0x80004020 ;  /* 0x80004020000b7882 */ /* 0x000fe20000000000 */
[----:B------:R-:W-:Y:S01]  /*43f0*/  UMOV UR9, 0x80004020 ;  /* 0x8000402000097882 */ /* 0x000fe20000000000 */
[----:B------:R2:W3:Y:S01]  /*4400*/  @P0 SYNCS.PHASECHK.TRANS64.TRYWAIT P2, [UR4], R0 ;  /* 0x00000000ff0005a7 */ /* 0x0004e20008041104 */
[----:B------:R-:W-:Y:S02]  /*4410*/  ULEA UR4, UR6, UR21, 0x8 ;  /* 0x0000001506047291 */ /* 0x000fe4000f8e40ff */
[----:B------:R-:W-:Y:S02]  /*4420*/  UISETP.NE.AND UP0, UPT, UR14, UR19, UPT ;  /* 0x000000130e00728c */ /* 0x000fe4000bf05270 */
[----:B------:R-:W-:Y:S02]  /*4430*/  UIADD3 UR8, UPT, UPT, UR4, 0x2, URZ ;  /* 0x0000000204087890 */ /* 0x000fe4000fffe0ff */
[----:B------:R-:W-:Y:S01]  /*4440*/  UIADD3 UR16, UPT, UPT, UR16, -0x1, URZ ;  /* 0xffffffff10107890 */ /* 0x000fe2000fffe0ff */
[----:B------:R-:W-:Y:S02]  /*4450*/  UMOV UR6, UR15 ;  /* 0x0000000f00067c82 */ /* 0x000fe40008000000 */
[----:B------:R2:W-:Y:S01]  /*4460*/  UTCQMMA.2CTA gdesc[UR4], gdesc[UR12], tmem[UR18], tmem[UR28], idesc[UR29], UP2 ;  /* 0x00ff1c0c040075ea */ /* 0x0005e20009200312 */
[----:B------:R-:W-:Y:S03]  /*4470*/  UPLOP3.LUT UP2, UPT, UPT, UPT, UPT, 0x80, 0x8 ;  /* 0x000000000008789c */ /* 0x000fe60003f4f070 */
[----:B------:R2:W-:Y:S01]  /*4480*/  UTCQMMA.2CTA gdesc[UR8], gdesc[UR10], tmem[UR18], tmem[UR26], idesc[UR27], UPT ;  /* 0x00ff1a0a080075ea */ /* 0x0005e2000ba00312 */
[----:B------:R2:W-:Y:S01]  /*4490*/  UTCBAR.2CTA.MULTICAST [UR7], URZ, UR20 ;  /* 0x000000ff070073e9 */ /* 0x0005e20008200814 */
[----:B------:R-:W-:Y:S06]  /*44a0*/  BRA.U UP0, `(.L_x_86) ;  /* 0xfffffffd00787547 */ /* 0x000fec000b83ffff */
.L_x_83:
[----:B--2---:R-:W-:Y:S01]  /*44b0*/  UIADD3 UR4, UPT, UPT, UR23, 0x170, URZ ;  /* 0x0000017017047890 */ /* 0x004fe2000fffe0ff */
[----:B------:R-:W-:-:S08]  /*44c0*/  UMOV UR14, UR19 ;  /* 0x00000013000e7c82 */ /* 0x000fd00008000000 */
[----:B------:R2:W-:Y:S01]  /*44d0*/  UTCBAR.2CTA.MULTICAST [UR4], URZ, UR30 ;  /* 0x000000ff040073e9 */ /* 0x0005e2000820081e */
[----:B------:R-:W-:Y:S02]  /*44e0*/  NOP ;  /* 0x0000000000007918 */ /* 0x000fe40000000000 */
.L_x_81:
[----:B--2---:R-:W-:Y:S01]  /*44f0*/  UIADD3 UR4, UPT, UPT, UR24, 0x1, URZ ;  /* 0x0000000118047890 */ /* 0x004fe2000fffe0ff */
[----:B------:R-:W-:-:S03]  /*4500*/  ISETP.NE.AND P0, PT, R8, 0x2, PT ;  /* 0x000000020800780c */ /* 0x000fc60003f05270 */
[----:B------:R-:W-:Y:S01]  /*4510*/  UISETP.NE.AND UP0, UPT, UR4, 0x4, UPT ;  /* 0x000000040400788c */ /* 0x000fe2000bf05270 */
[----:B-1----:R-:W-:Y:S02]  /*4520*/  SEL R0, RZ, 0x1, P0 ;  /* 0x00000001ff007807 */ /* 0x002fe40000000000 */
[----:B------:R-:W-:Y:S01]  /*4530*/  SEL R8, R8, RZ, P0 ;  /* 0x000000ff08087207 */ /* 0x000fe20000000000 */
[----:B------:R-:W-:Y:S01]  /*4540*/  USEL UR5, URZ, 0x1, UP0 ;  /* 0x00000001ff057887 */ /* 0x000fe20008000000 */
[----:B------:R-:W-:Y:S01]  /*4550*/  LOP3.LUT R3, R3, R0, RZ, 0x3c, !PT ;  /* 0x0000000003037212 */ /* 0x000fe200078e3cff */
[----:B------:R-:W-:-:S04]  /*4560*/  USEL UR24, UR4, URZ, UP0 ;  /* 0x000000ff04187287 */ /* 0x000fc80008000000 */
[----:B------:R-:W-:Y:S01]  /*4570*/  LOP3.LUT R9, R9, UR5, RZ, 0x3c, !PT ;  /* 0x0000000509097c12 */ /* 0x000fe2000f8e3cff */
[----:B------:R-:W-:Y:S07]  /*4580*/  @P1 BRA `(.L_x_87) ;  /* 0xfffffff800b01947 */ /* 0x000fee000383ffff */
[----:B------:R-:W1:Y:S01]  /*4590*/  S2UR UR8, SR_CgaCtaId ;  /* 0x00000000000879c3 */ /* 0x000e620000008800 */
[----:B------:R-:W-:Y:S01]  /*45a0*/  ELECT P0, URZ, PT ;  /* 0x0000000000ff782f */ /* 0x000fe20003800000 */
[----:B------:R-:W-:Y:S01]  /*45b0*/  HFMA2 R0, -RZ, RZ, 0, 5.9604644775390625e-08 ;  /* 0x00000001ff007431 */ /* 0x000fe200000001ff */
[----:B------:R-:W-:-:S05]  /*45c0*/  UMOV UR4, 0x40 ;  /* 0x0000004000047882 */ /* 0x000fca0000000000 */
[----:B------:R-:W-:Y:S01]  /*45d0*/  UVIRTCOUNT.DEALLOC.SMPOOL 0x80 ;  /* 0x000000800000784c */ /* 0x000fe20000000000 */
[----:B------:R-:W-:Y:S02]  /*45e0*/  UISETP.NE.AND UP1, UPT, UR33, URZ, UPT ;  /* 0x000000ff2100728c */ /* 0x000fe4000bf25270 */
[----:B-1----:R-:W-:-:S09]  /*45f0*/  ULEA UR8, UR8, UR4, 0x18 ;  /* 0x0000000408087291 */ /* 0x002fd2000f8ec0ff */
[----:B------:R1:W-:Y:S01]  /*4600*/  @P0 STS.U8 [UR8+0x1c], R0 ;  /* 0x00001c00ff000988 */ /* 0x0003e20008000008 */
[----:B------:R-:W-:Y:S05]  /*4610*/  BRA.U UP1, `(.L_x_88) ;  /* 0x0000000101a07547 */ /* 0x000fea000b800000 */
[----:B------:R-:W-:Y:S01]  /*4620*/  UIADD3 UR7, UPT, UPT, UR17, 0x190, URZ ;  /* 0x0000019011077890 */ /* 0x000fe2000fffe0ff */
[----:B------:R-:W-:-:S03]  /*4630*/  SHF.L.U32 R3, R9, 0x1f, RZ ;  /* 0x0000001f09037819 */ /* 0x000fc600000006ff */
[----:B------:R-:W-:-:S09]  /*4640*/  ULEA UR4, UR24, UR7, 0x3 ;  /* 0x0000000718047291 */ /* 0x000fd2000f8e18ff */
[----:B------:R-:W2:Y:S02]  /*4650*/  SYNCS.PHASECHK.TRANS64.TRYWAIT P0, [UR4], R3 ;  /* 0x00000003ff0075a7 */ /* 0x000ea40008001104 */
[----:B--2---:R-:W-:Y:S05]  /*4660*/  @!P0 BRA `(.L_x_89) ;  /* 0x0000006800a48947 */ /* 0x004fea0003800000 */
.L_x_203:
        /* <DEDUP_REMOVED lines=9> */
.L_x_205:
        /* <DEDUP_REMOVED lines=9> */
.L_x_207:
[----:B------:R-:W-:-:S04]  /*4790*/  UIADD3 UR4, UPT, UPT, UR4, 0x1, URZ ;  /* 0x0000000104047890 */ /* 0x000fc8000fffe0ff */
[----:B------:R-:W-:-:S04]  /*47a0*/  UISETP.NE.AND UP0, UPT, UR4, 0x4, UPT ;  /* 0x000000040400788c */ /* 0x000fc8000bf05270 */
[----:B------:R-:W-:Y:S02]  /*47b0*/  USEL UR5, URZ, 0x1, UP0 ;  /* 0x00000001ff057887 */ /* 0x000fe40008000000 */
[----:B------:R-:W-:-:S04]  /*47c0*/  USEL UR4, UR4, URZ, UP0 ;  /* 0x000000ff04047287 */ /* 0x000fc80008000000 */
[----:B------:R-:W-:Y:S01]  /*47d0*/  ULEA UR4, UR4, UR7, 0x3 ;  /* 0x0000000704047291 */ /* 0x000fe2000f8e18ff */
[----:B-1----:R-:W-:-:S04]  /*47e0*/  LOP3.LUT R3, R2, UR5, RZ, 0x3c, !PT ;  /* 0x0000000502037c12 */ /* 0x002fc8000f8e3cff */
[----:B------:R-:W-:Y:S01]  /*47f0*/  SHF.L.U32 R3, R3, 0x1f, RZ ;  /* 0x0000001f03037819 */ /* 0x000fe200000006ff */
[----:B------:R-:W-:-:S04]  /*4800*/  IMAD.U32 R0, RZ, RZ, UR4 ;  /* 0x00000004ff007e24 */ /* 0x000fc8000f8e00ff */
[----:B------:R1:W2:Y:S03]  /*4810*/  SYNCS.PHASECHK.TRANS64.TRYWAIT P0, [R0+URZ], R3 ;  /* 0x00000003000075a7 */ /* 0x0002a600080011ff */
[----:B--2---:R-:W-:Y:S05]  /*4820*/  @!P0 NANOSLEEP.SYNCS 0x989680 ;  /* 0x009896800000895d */ /* 0x004fea0003900000 */
[----:B------:R-:W2:Y:S02]  /*4830*/  @!P0 SYNCS.PHASECHK.TRANS64 P0, [R0+URZ], R3 ;  /* 0x00000003000085a7 */ /* 0x000ea400080010ff */
[----:B--2---:R-:W-:Y:S05]  /*4840*/  @P0 BRA `(.L_x_92) ;  /* 0x0000000000200947 */ /* 0x004fea0003800000 */
.L_x_93:
[----:B--2---:R2:W4:Y:S02]  /*4850*/  SYNCS.PHASECHK.TRANS64.TRYWAIT P0, [R0+URZ], R3 ;  /* 0x00000003000075a7 */ /* 0x00452400080011ff */
[----:B----4-:R-:W-:Y:S05]  /*4860*/  @!P0 NANOSLEEP.SYNCS 0x989680 ;  /* 0x009896800000895d */ /* 0x010fea0003900000 */
[----:B------:R-:W4:Y:S02]  /*4870*/  @!P0 SYNCS.PHASECHK.TRANS64 P0, [R0+URZ], R3 ;  /* 0x00000003000085a7 */ /* 0x000f2400080010ff */
[----:B----4-:R-:W-:Y:S05]  /*4880*/  @!P0 BRA `(.L_x_93) ;  /* 0xfffffffc00f08947 */ /* 0x010fea000383ffff */
[----:B------:R-:W-:Y:S05]  /*4890*/  BRA `(.L_x_92) ;  /* 0x00000000000c7947 */ /* 0x000fea0003800000 */
.L_x_88:
[----:B------:R-:W-:-:S04]  /*48a0*/  UIADD3 UR4, UPT, UPT, UR17, 0x1d0, URZ ;  /* 0x000001d011047890 */ /* 0x000fc8000fffe0ff */
[----:B------:R-:W-:-:S09]  /*48b0*/  UPRMT UR4, UR34, 0x654, UR4 ;  /* 0x0000065422047896 */ /* 0x000fd20008000004 */
[----:B------:R-:W-:Y:S03]  /*48c0*/  SYNCS.ARRIVE.TRANS64.RED.A1T0 RZ, [UR4], RZ ;  /* 0x000000ffffff79a7 */ /* 0x000fe60008100404 */
.L_x_92:
[----:B-12---:R-:W-:Y:S01]  /*48d0*/  SHF.L.U32 R3, RZ, 0x1f, RZ ;  /* 0x0000001fff037819 */ /* 0x006fe200000006ff */
[----:B------:R-:W-:Y:S01]  /*48e0*/  UIADD3 UR4, UPT, UPT, UR17, 0x1d0, URZ ;  /* 0x000001d011047890 */ /* 0x000fe2000fffe0ff */
[----:B------:R-:W-:Y:S02]  /*48f0*/  PLOP3.LUT P0, PT, PT, PT, UP1, 0x80, 0x8 ;  /* 0x000000000008781c */ /* 0x000fe40003f0f018 */
[----:B------:R-:W1:Y:S02]  /*4900*/  SYNCS.PHASECHK.TRANS64.TRYWAIT P1, [UR17+0x1d0], R3 ;  /* 0x0001d003ff0075a7 */ /* 0x000e640008021111 */
[----:B-1----:R-:W-:Y:S09]  /*4910*/  @!P1 BRA `(.L_x_94) ;  /* 0x0000006800409947 */ /* 0x002ff20003800000 */
.L_x_209:
[----:B------:R-:W-:Y:S01]  /*4920*/  @!UP1 UPRMT UR4, UR34, 0x654, UR4 ;  /* 0x0000065422049896 */ /* 0x000fe20008000004 */
[----:B------:R-:W-:Y:S01]  /*4930*/  UMOV UR5, 0xffff ;  /* 0x0000ffff00057882 */ /* 0x000fe20000000000 */
[----:B------:R-:W-:-:S07]  /*4940*/  UMOV UR6, 0x1 ;  /* 0x0000000100067882 */ /* 0x000fce0000000000 */
[----:B------:R-:W-:Y:S01]  /*4950*/  @!P0 SYNCS.ARRIVE.TRANS64.RED.A1T0 RZ, [UR4], RZ ;  /* 0x000000ffffff89a7 */ /* 0x000fe20008100404 */
[----:B------:R-:W-:Y:S01]  /*4960*/  NOP ;  /* 0x0000000000007918 */ /* 0x000fe20000000000 */
[----:B-1----:R-:W1:Y:S01]  /*4970*/  LDS R0, [UR8+0x14] ;  /* 0x00001408ff007984 */ /* 0x002e620008000800 */
[----:B------:R-:W-:-:S04]  /*4980*/  ULOP3.LUT UR4, UR32, 0xffff, URZ, 0xc0, !UPT ;  /* 0x0000ffff20047892 */ /* 0x000fc8000f8ec0ff */
[----:B------:R-:W-:-:S04]  /*4990*/  USHF.R.U32.HI UR4, URZ, 0x5, UR4 ;  /* 0x00000005ff047899 */ /* 0x000fc80008011604 */
[----:B------:R-:W-:Y:S02]  /*49a0*/  USHF.L.U32 UR5, UR5, UR4, URZ ;  /* 0x0000000405057299 */ /* 0x000fe400080006ff */
[----:B------:R-:W-:-:S04]  /*49b0*/  USHF.L.U32 UR4, UR6, UR4, URZ ;  /* 0x0000000406047299 */ /* 0x000fc800080006ff */
[----:B-1----:R-:W-:-:S04]  /*49c0*/  LOP3.LUT R0, R0, UR5, RZ, 0xc0, !PT ;  /* 0x0000000500007c12 */ /* 0x002fc8000f8ec0ff */
[----:B------:R-:W-:-:S13]  /*49d0*/  ISETP.NE.AND P0, PT, R0, UR5, PT ;  /* 0x0000000500007c0c */ /* 0x000fda000bf05270 */
[----:B------:R-:W-:Y:S05]  /*49e0*/  @P0 BRA `(.L_x_95) ;  /* 0x0000000000580947 */ /* 0x000fea0003800000 */
[----:B------:R-:W1:Y:S02]  /*49f0*/  LDS R0, [UR8+0x18] ;  /* 0x00001808ff007984 */ /* 0x000e640008000800 */
[----:B-1----:R-:W-:-:S04]  /*4a00*/  LOP3.LUT R0, R0, UR4, RZ, 0xc0, !PT ;  /* 0x0000000400007c12 */ /* 0x002fc8000f8ec0ff */
[----:B------:R-:W-:-:S13]  /*4a10*/  ISETP.NE.AND P0, PT, R0, UR4, PT ;  /* 0x0000000400007c0c */ /* 0x000fda000bf05270 */
[----:B------:R-:W-:Y:S05]  /*4a20*/  @P0 BRA `(.L_x_96) ;  /* 0x00000000003c0947 */ /* 0x000fea0003800000 */
[----:B------:R-:W1:Y:S01]  /*4a30*/  S2R R2, SR_LANEID ;  /* 0x0000000000027919 */ /* 0x000e620000000000 */
[----:B------:R-:W-:Y:S01]  /*4a40*/  ULOP3.LUT UR5, URZ, UR5, URZ, 0x33, !UPT ;  /* 0x00000005ff057292 */ /* 0x000fe2000f8e33ff */
[----:B------:R-:W-:Y:S01]  /*4a50*/  LOP3.LUT R4, RZ, UR4, RZ, 0x33, !PT ;  /* 0x00000004ff047c12 */ /* 0x000fe2000f8e33ff */
[----:B------:R-:W-:Y:S02]  /*4a60*/  VOTEU.ANY UR4, UPT, PT ;  /* 0x0000000000047886 */ /* 0x000fe400038e0100 */
[----:B------:R-:W-:Y:S01]  /*4a70*/  UFLO.U32 UR4, UR4 ;  /* 0x00000004000472bd */ /* 0x000fe200080e0000 */
[----:B------:R-:W2:Y:S01]  /*4a80*/  REDUX UR6, R4 ;  /* 0x00000000040673c4 */ /* 0x000ea20000000000 */
[----:B------:R-:W-:-:S06]  /*4a90*/  IMAD.U32 R0, RZ, RZ, UR5 ;  /* 0x00000005ff007e24 */ /* 0x000fcc000f8e00ff */
[----:B------:R4:W-:Y:S01]  /*4aa0*/  UTCATOMSWS.AND URZ, UR5 ;  /* 0x0000000500ff79e3 */ /* 0x0009e20008000000 */
[----:B------:R-:W3:Y:S01]  /*4ab0*/  REDUX UR7, R0 ;  /* 0x00000000000773c4 */ /* 0x000ee20000000000 */
[----:B-1----:R-:W-:Y:S01]  /*4ac0*/  ISETP.EQ.U32.AND P0, PT, R2, UR4, PT ;  /* 0x0000000402007c0c */ /* 0x002fe2000bf02070 */
[----:B--2---:R-:W-:Y:S01]  /*4ad0*/  IMAD.U32 R2, RZ, RZ, UR6 ;  /* 0x00000006ff027e24 */ /* 0x004fe2000f8e00ff */
[----:B---3--:R-:W-:-:S11]  /*4ae0*/  MOV R3, UR7 ;  /* 0x0000000700037c02 */ /* 0x008fd60008000f00 */
[----:B------:R4:W-:Y:S04]  /*4af0*/  @P0 ATOMS.AND RZ, [UR8+0x14], R3 ;  /* 0x00001403ffff098c */ /* 0x0009e8000a800008 */
[----:B------:R4:W-:Y:S01]  /*4b00*/  @P0 ATOMS.AND RZ, [UR8+0x18], R2 ;  /* 0x00001802ffff098c */ /* 0x0009e2000a800008 */
[----:B------:R-:W-:Y:S05]  /*4b10*/  BRA `(.L_x_97) ;  /* 0x0000000000147947 */ /* 0x000fea0003800000 */
.L_x_96:
[----:B------:R-:W-:Y:S02]  /*4b20*/  MOV R2, 0x4b40 ;  /* 0x00004b4000027802 */ /* 0x000fe40000000f00 */
[----:B---3-5:R-:W-:Y:S05]  /*4b30*/  CALL.REL.NOINC `($__internal_0_$__cuda_sm10x_tcgen05_guardrail_trap_col_being_dealloced_not_returned_by_alloc) ;  /* 0x0000006c001c7944 */ /* 0x028fea0003c00000 */
[----:B------:R-:W-:Y:S05]  /*4b40*/  BRA `(.L_x_97) ;  /* 0x0000000000087947 */ /* 0x000fea0003800000 */
.L_x_95:
[----:B------:R-:W-:Y:S02]  /*4b50*/  MOV R2, 0x4b70 ;  /* 0x00004b7000027802 */ /* 0x000fe40000000f00 */
[----:B---3-5:R-:W-:Y:S05]  /*4b60*/  CALL.REL.NOINC `($__internal_2_$__cuda_sm10x_tcgen05_guardrail_trap_unallocated_columns_being_dealloced) ;  /* 0x0000006c00287944 */ /* 0x028fea0003c00000 */
.L_x_97:
[----:B------:R-:W-:Y:S01]  /*4b70*/  NOP ;  /* 0x0000000000007918 */ /* 0x000fe20000000000 */
[----:B----4-:R-:W-:Y:S05]  /*4b80*/  EXIT ;  /* 0x000000000000794d */ /* 0x010fea0003800000 */
.L_x_68:
[----:B------:R-:W-:-:S09]  /*4b90*/  UISETP.NE.OR UP0, UPT, UR22, 0x3, !UP4 ;  /* 0x000000031600788c */ /* 0x000fd2000e705670 */
[----:B------:R-:W-:Y:S05]  /*4ba0*/  BRA.U UP0, `(.L_x_98) ;  /* 0x0000001100c07547 */ /* 0x000fea000b800000 */
[----:B------:R-:W2:Y:S01]  /*4bb0*/  LDCU UR31, c[0x0][0x370] ;  /* 0x00006e00ff1f77ac */ /* 0x000ea20008000800 */
[----:B------:R-:W3:Y:S01]  /*4bc0*/  LDC.64 R16, c[0x0][0x348] ;  /* 0x0000d200ff107b82 */ /* 0x000ee20000000a00 */
[----:B------:R-:W-:Y:S02]  /*4bd0*/  HFMA2 R13, -RZ, RZ, 0, 0 ;  /* 0x00000000ff0d7431 */ /* 0x000fe400000001ff */
[----:B------:R-:W-:Y:S01]  /*4be0*/  IMAD.MOV.U32 R15, RZ, RZ, 0x1 ;  /* 0x00000001ff0f7424 */ /* 0x000fe200078e00ff */
[----:B------:R-:W2:Y:S01]  /*4bf0*/  LDCU.128 UR48, c[0x0][0xb10] ;  /* 0x00016200ff3077ac */ /* 0x000ea20008000c00 */
[----:B------:R-:W-:Y:S01]  /*4c00*/  IMAD.MOV.U32 R14, RZ, RZ, RZ ;  /* 0x000000ffff0e7224 */ /* 0x000fe200078e00ff */
[----:B------:R-:W-:Y:S01]  /*4c10*/  MOV R7, 0x1000 ;  /* 0x0000100000077802 */ /* 0x000fe20000000f00 */
[----:B------:R-:W4:Y:S01]  /*4c20*/  LDCU UR30, c[0x0][0x374] ;  /* 0x00006e80ff1e77ac */ /* 0x000f220008000800 */
[----:B------:R-:W1:Y:S01]  /*4c30*/  LDC.64 R2, c[0x0][0x888] ;  /* 0x00022200ff027b82 */ /* 0x000e620000000a00 */
[----:B------:R-:W4:Y:S01]  /*4c40*/  LDCU UR15, c[0x0][0xb0c] ;  /* 0x00016180ff0f77ac */ /* 0x000f220008000800 */
[----:B------:R-:W3:Y:S06]  /*4c50*/  LDCU UR54, c[0x0][0xb20] ;  /* 0x00016400ff3677ac */ /* 0x000eec0008000800 */
[----:B------:R-:W1:Y:S01]  /*4c60*/  LDC.64 R4, c[0x0][0x890] ;  /* 0x00022400ff047b82 */ /* 0x000e620000000a00 */
[----:B------:R-:W3:Y:S01]  /*4c70*/  LDCU UR4, c[0x0][0xb30] ;  /* 0x00016600ff0477ac */ /* 0x000ee20008000800 */
[----:B------:R-:W-:Y:S01]  /*4c80*/  UMOV UR21, 0x400 ;  /* 0x0000040000157882 */ /* 0x000fe20000000000 */
[----:B--2---:R-:W-:-:S02]  /*4c90*/  UIMAD.WIDE.U32 UR6, UR31, UR48, URZ ;  /* 0x000000301f0672a5 */ /* 0x004fc4000f8e00ff */
[----:B----4-:R-:W-:Y:S02]  /*4ca0*/  UIMAD.WIDE.U32 UR8, UR30, UR51, URZ ;  /* 0x000000331e0872a5 */ /* 0x010fe4000f8e00ff */
[----:B------:R-:W-:Y:S02]  /*4cb0*/  ULEA UR21, UR58, UR21, 0x18 ;  /* 0x000000153a157291 */ /* 0x000fe4000f8ec0ff */
[----:B------:R-:W-:Y:S02]  /*4cc0*/  UPLOP3.LUT UP2, UPT, UPT, UPT, UPT, 0x40, 0x4 ;  /* 0x000000000004789c */ /* 0x000fe40003f4e870 */
[----:B------:R-:W-:Y:S02]  /*4cd0*/  UIADD3 UR37, UPT, UPT, UR21, 0x118, URZ ;  /* 0x0000011815257890 */ /* 0x000fe4000fffe0ff */
[----:B------:R-:W-:Y:S02]  /*4ce0*/  UIADD3 UR41, UPT, UPT, UR21, 0x100, URZ ;  /* 0x0000010015297890 */ /* 0x000fe4000fffe0ff */
[----:B------:R-:W-:-:S02]  /*4cf0*/  UIADD3 UR33, UPT, UPT, UR21, 0x108, URZ ;  /* 0x0000010815217890 */ /* 0x000fc4000fffe0ff */
[----:B------:R-:W-:Y:S01]  /*4d00*/  UIADD3 UR25, UPT, UPT, UR21, 0x110, URZ ;  /* 0x0000011015197890 */ /* 0x000fe2000fffe0ff */
[----:B------:R-:W-:Y:S01]  /*4d10*/  UMOV UR6, UR7 ;  /* 0x0000000700067c82 */ /* 0x000fe20008000000 */
[----:B------:R-:W-:Y:S01]  /*4d20*/  UMOV UR47, UR9 ;  /* 0x00000009002f7c82 */ /* 0x000fe20008000000 */
[----:B------:R-:W-:Y:S02]  /*4d30*/  UISETP.GE.AND UP0, UPT, UR45, 0x1, UPT ;  /* 0x000000012d00788c */ /* 0x000fe4000bf06270 */
[----:B------:R-:W-:Y:S01]  /*4d40*/  UISETP.NE.AND UP4, UPT, UR45, 0x1, UPT ;  /* 0x000000012d00788c */ /* 0x000fe2000bf85270 */
[----:B------:R-:W2:Y:S01]  /*4d50*/  LDCU.64 UR22, c[0x0][0xb28] ;  /* 0x00016500ff1677ac */ /* 0x000ea20008000a00 */
[----:B------:R-:W-:Y:S02]  /*4d60*/  UISETP.NE.AND UP6, UPT, UR15, 0x1, UPT ;  /* 0x000000010f00788c */ /* 0x000fe4000bfc5270 */
[----:B------:R-:W-:Y:S02]  /*4d70*/  UISETP.NE.AND UP5, UPT, UR50, 0x1, UPT ;  /* 0x000000013200788c */ /* 0x000fe4000bfa5270 */
[----:B------:R-:W-:-:S02]  /*4d80*/  UPRMT UR37, UR58, 0x654, UR37 ;  /* 0x000006543a257896 */ /* 0x000fc40008000025 */
[----:B------:R-:W-:Y:S02]  /*4d90*/  USHF.R.U32.HI UR52, URZ, UR49, UR6 ;  /* 0x00000031ff347299 */ /* 0x000fe40008011606 */
[----:B------:R-:W-:Y:S02]  /*4da0*/  UPRMT UR46, UR58, 0x654, UR41 ;  /* 0x000006543a2e7896 */ /* 0x000fe40008000029 */
[----:B------:R-:W-:Y:S02]  /*4db0*/  UPRMT UR39, UR58, 0x654, UR33 ;  /* 0x000006543a277896 */ /* 0x000fe40008000021 */
[----:B------:R-:W-:Y:S02]  /*4dc0*/  UPRMT UR38, UR58, 0x654, UR25 ;  /* 0x000006543a267896 */ /* 0x000fe40008000019 */
[----:B---3--:R-:W-:Y:S02]  /*4dd0*/  USHF.R.U32.HI UR47, URZ, UR54, UR47 ;  /* 0x00000036ff2f7299 */ /* 0x008fe4000801162f */
[----:B------:R-:W-:-:S11]  /*4de0*/  UISETP.NE.AND UP3, UPT, UR4, 0x1, UPT ;  /* 0x000000010400788c */ /* 0x000fd6000bf65270 */
.L_x_109:
[C---:B------:R-:W-:Y:S02]  /*4df0*/  LEA R12, R14.reuse, UR21, 0x3 ;  /* 0x000000150e0c7c11 */ /* 0x040fe4000f8e18ff */
[----:B------:R-:W-:Y:S02]  /*4e00*/  SHF.L.U32 R9, R13, 0x1f, RZ ;  /* 0x0000001f0d097819 */ /* 0x000fe400000006ff */
[----:B------:R-:W-:Y:S02]  /*4e10*/  LEA R10, R14, UR21, 0x4 ;  /* 0x000000150e0a7c11 */ /* 0x000fe4000f8e20ff */
[----:B---3--:R-:W3:Y:S02]  /*4e20*/  SYNCS.PHASECHK.TRANS64.TRYWAIT P0, [R12+URZ+0x150], R9 ;  /* 0x000150090c0075a7 */ /* 0x008ee400080011ff */
[----:B---3--:R-:W-:Y:S05]  /*4e30*/  @!P0 BRA `(.L_x_99) ;  /* 0x0000006400108947 */ /* 0x008fea0003800000 */
.L_x_210:
[----:B---3--:R-:W3:Y:S01]  /*4e40*/  LDS.128 R8, [R10+0x1e0] ;  /* 0x0001e0000a087984 */ /* 0x008ee20000000c00 */
[----:B------:R-:W-:Y:S01]  /*4e50*/  UISETP.GE.AND UP0, UPT, UR45, 0x1, UPT ;  /* 0x000000012d00788c */ /* 0x000fe2000bf06270 */
[----:B------:R-:W-:Y:S01]  /*4e60*/  @!PT LDS RZ, [RZ] ;  /* 0x00000000fffff984 */ /* 0x000fe20000000800 */
[----:B------:R-:W-:Y:S01]  /*4e70*/  @!PT LDS RZ, [RZ] ;  /* 0x00000000fffff984 */ /* 0x000fe20000000800 */
[----:B------:R-:W-:Y:S01]  /*4e80*/  @!PT LDS RZ, [RZ] ;  /* 0x00000000fffff984 */ /* 0x000fe20000000800 */
[----:B------:R-:W-:Y:S01]  /*4e90*/  @!PT LDS RZ, [RZ] ;  /* 0x00000000fffff984 */ /* 0x000fe20000000800 */
[----:B------:R4:W-:Y:S06]  /*4ea0*/  MEMBAR.ALL.CTA ;  /* 0x0000000000007992 */ /* 0x0009ec0000008000 */
[----:B----4-:R-:W4:Y:S01]  /*4eb0*/  FENCE.VIEW.ASYNC.S ;  /* 0x00000000000073c6 */ /* 0x010f220000000000 */
[----:B---3--:R-:W-:Y:S11]  /*4ec0*/  LOP3.LUT P0, RZ, R10, 0x1, RZ, 0xc0, !PT ;  /* 0x000000010aff7812 */ /* 0x008ff6000780c0ff */
[----:B------:R-:W-:Y:S02]  /*4ed0*/  @!UPT UIADD3 URZ, UPT, UPT, URZ, URZ, URZ ;  /* 0x000000fffffff290 */ /* 0x000fe4000fffe0ff */
[----:B----4-:R-:W-:Y:S01]  /*4ee0*/  VOTEU.ANY UP1, P0 ;  /* 0x0000000000ff7886 */ /* 0x010fe20000020100 */
[----:B------:R-:W-:Y:S11]  /*4ef0*/  PLOP3.LUT P0, PT, PT, PT, UP1, 0x80, 0x8 ;  /* 0x000000000008781c */ /* 0x000ff60003f0f018 */
[----:B------:R-:W-:Y:S02]  /*4f00*/  @!UPT UIADD3 URZ, UPT, UPT, URZ, URZ, URZ ;  /* 0x000000fffffff290 */ /* 0x000fe4000fffe0ff */
[----:B------:R-:W-:Y:S02]  /*4f10*/  @P0 SHF.R.U32.HI R0, RZ, 0x10, R9 ;  /* 0x00000010ff000819 */ /* 0x000fe40000011609 */
[----:B------:R-:W-:Y:S02]  /*4f20*/  @P0 MOV R6, R8 ;  /* 0x0000000800060202 */ /* 0x000fe40000000f00 */
[----:B------:R-:W-:Y:S01]  /*4f30*/  @P0 R2UR UR4, R0 ;  /* 0x00000000000402ca */ /* 0x000fe200000e0000 */
[----:B------:R-:W-:Y:S01]  /*4f40*/  VIADD R0, R12, 0x160 ;  /* 0x000001600c007836 */ /* 0x000fe20000000000 */
[----:B------:R-:W-:Y:S02]  /*4f50*/  @P0 LOP3.LUT R8, R9, 0xffff, RZ, 0xc0, !PT ;  /* 0x0000ffff09080812 */ /* 0x000fe400078ec0ff */
[----:B------:R-:W-:Y:S02]  /*4f60*/  @P0 R2UR UR6, R6 ;  /* 0x00000000060602ca */ /* 0x000fe400000e0000 */
[----:B------:R-:W-:Y:S02]  /*4f70*/  PRMT R0, RZ, 0x654, R0 ;  /* 0x00000654ff007816 */ /* 0x000fe40000000000 */
[----:B------:R-:W-:Y:S02]  /*4f80*/  @P0 R2UR UR5, R8 ;  /* 0x00000000080502ca */ /* 0x000fe400000e0000 */
[----:B------:R3:W-:Y:S03]  /*4f90*/  SYNCS.ARRIVE.TRANS64.RED.A1T0 RZ, [R0+URZ], RZ ;  /* 0x000000ff00ff79a7 */ /* 0x0007e600081004ff */
[----:B------:R-:W-:Y:S04]  /*4fa0*/  @UP1 UMOV UR29, UR4 ;  /* 0x00000004001d1c82 */ /* 0x000fe80008000000 */
[----:B------:R-:W-:Y:S04]  /*4fb0*/  @UP1 UMOV UR14, UR6 ;  /* 0x00000006000e1c82 */ /* 0x000fe80008000000 */
[----:B------:R-:W-:Y:S01]  /*4fc0*/  @UP1 UMOV UR13, UR5 ;  /* 0x00000005000d1c82 */ /* 0x000fe20008000000 */
[----:B------:R-:W-:Y:S05]  /*4fd0*/  BRA.U !UP0, `(.L_x_100) ;  /* 0x0000000108a47547 */ /* 0x000fea000b800000 */
[----:B------:R-:W-:Y:S02]  /*4fe0*/  UIMAD.WIDE.U32 UR16, UR13, UR51, URZ ;  /* 0x000000330d1072a5 */ /* 0x000fe4000f8e00ff */
[----:B------:R-:W-:Y:S02]  /*4ff0*/  UIMAD.WIDE.U32 UR18, UR14, UR48, URZ ;  /* 0x000000300e1272a5 */ /* 0x000fe4000f8e00ff */
[----:B------:R-:W-:Y:S02]  /*5000*/  USEL UR4, UR30, UR47, !UP5 ;  /* 0x0000002f1e047287 */ /* 0x000fe4000e800000 */
[----:B------:R-:W-:Y:S02]  /*5010*/  USEL UR7, UR31, UR52, !UP6 ;  /* 0x000000341f077287 */ /* 0x000fe4000f000000 */
[----:B--2---:R-:W-:Y:S02]  /*5020*/  UIMAD.WIDE.U32 UR8, UR4, UR22, URZ ;  /* 0x00000016040872a5 */ /* 0x004fe4000f8e00ff */
[----:B------:R-:W-:Y:S01]  /*5030*/  UIMAD.WIDE.U32 UR10, UR7, UR22, URZ ;  /* 0x00000016070a72a5 */ /* 0x000fe2000f8e00ff */
[----:B------:R-:W-:Y:S02]  /*5040*/  UMOV UR5, UR17 ;  /* 0x0000001100057c82 */ /* 0x000fe40008000000 */
[----:B------:R-:W-:Y:S03]  /*5050*/  USHF.R.U32.HI UR6, URZ, UR54, UR5 ;  /* 0x00000036ff067299 */ /* 0x000fe60008011605 */
[----:B------:R-:W-:Y:S01]  /*5060*/  UMOV UR5, UR19 ;  /* 0x0000001300057c82 */ /* 0x000fe20008000000 */
[----:B------:R-:W-:Y:S02]  /*5070*/  USEL UR6, UR13, UR6, !UP5 ;  /* 0x000000060d067287 */ /* 0x000fe4000e800000 */
[----:B------:R-:W-:Y:S03]  /*5080*/  USHF.R.U32.HI UR12, URZ, UR49, UR5 ;  /* 0x00000031ff0c7299 */ /* 0x000fe60008011605 */
[----:B------:R-:W-:Y:S02]  /*5090*/  UMOV UR5, UR9 ;  /* 0x0000000900057c82 */ /* 0x000fe40008000000 */
[----:B------:R-:W-:Y:S03]  /*50a0*/  @UP4 USHF.R.U32.HI UR4, URZ, UR23, UR5 ;  /* 0x00000017ff044299 */ /* 0x000fe60008011605 */
[----:B------:R-:W-:Y:S01]  /*50b0*/  UMOV UR5, UR11 ;  /* 0x0000000b00057c82 */ /* 0x000fe20008000000 */
[----:B------:R-:W-:Y:S02]  /*50c0*/  UIMAD UR4, UR45, UR4, URZ ;  /* 0x000000042d0472a4 */ /* 0x000fe4000f8e02ff */
[----:B------:R-:W-:Y:S02]  /*50d0*/  @UP4 USHF.R.U32.HI UR7, URZ, UR23, UR5 ;  /* 0x00000017ff074299 */ /* 0x000fe40008011605 */
[----:B------:R-:W-:Y:S02]  /*50e0*/  UIMAD.WIDE.U32 UR10, UR6, UR22, URZ ;  /* 0x00000016060a72a5 */ /* 0x000fe4000f8e00ff */
[----:B------:R-:W-:Y:S02]  /*50f0*/  USEL UR5, UR14, UR12, !UP6 ;  /* 0x0000000c0e057287 */ /* 0x000fe4000f000000 */
[----:B------:R-:W-:Y:S02]  /*5100*/  UIMAD UR8, UR45, UR7, URZ ;  /* 0x000000072d0872a4 */ /* 0x000fe4000f8e02ff */
[----:B------:R-:W-:Y:S03]  /*5110*/  UISETP.GE.AND UP0, UPT, UR6, UR4, UPT ;  /* 0x000000040600728c */ /* 0x000fe6000bf06270 */
[----:B------:R-:W-:Y:S01]  /*5120*/  UMOV UR4, UR11 ;  /* 0x0000000b00047c82 */ /* 0x000fe20008000000 */
[----:B------:R-:W-:Y:S02]  /*5130*/  UISETP.GE.OR UP0, UPT, UR5, UR8, UP0 ;  /* 0x000000080500728c */ /* 0x000fe40008706670 */
[----:B------:R-:W-:Y:S02]  /*5140*/  USHF.R.U32.HI UR4, URZ, UR23, UR4 ;  /* 0x00000017ff047299 */ /* 0x000fe40008011604 */
[----:B------:R-:W-:Y:S02]  /*5150*/  UIMAD.WIDE.U32 UR8, UR5, UR22, URZ ;  /* 0x00000016050872a5 */ /* 0x000fe4000f8e00ff */
[----:B------:R-:W-:Y:S04]  /*5160*/  USEL UR10, UR6, UR4, !UP4 ;  /* 0x00000004060a7287 */ /* 0x000fe8000e000000 */
[----:B------:R-:W-:Y:S01]  /*5170*/  UIADD3 UR11, UPT, UPT, -UR10, URZ, URZ ;  /* 0x000000ff0a0b7290 */ /* 0x000fe2000fffe1ff */
[----:B------:R-:W-:Y:S02]  /*5180*/  @!UP0 UMOV UR4, UR9 ;  /* 0x0000000900048c82 */ /* 0x000fe40008000000 */
[----:B------:R-:W-:Y:S02]  /*5190*/  @!UP0 USHF.R.U32.HI UR4, URZ, UR23, UR4 ;  /* 0x00000017ff048299 */ /* 0x000fe40008011604 */
[----:B------:R-:W-:Y:S02]  /*51a0*/  UIMAD UR8, UR45, UR11, UR6 ;  /* 0x0000000b2d0872a4 */ /* 0x000fe4000f8e0206 */
[----:B------:R-:W-:Y:S04]  /*51b0*/  @!UP0 USEL UR4, UR5, UR4, !UP4 ;  /* 0x0000000405048287 */ /* 0x000fe8000e000000 */
[----:B------:R-:W-:Y:S02]  /*51c0*/  @!UP0 UIMAD UR7, UR7, UR8, UR4 ;  /* 0x00000008070782a4 */ /* 0x000fe4000f8e0204 */
[----:B------:R-:W-:Y:S02]  /*51d0*/  @!UP0 UIADD3 UR9, UPT, UPT, UR10, -UR4, URZ ;  /* 0x800000040a098290 */ /* 0x000fe4000fffe0ff */
[----:B------:R-:W-:Y:S02]  /*51e0*/  UIADD3 UR8, UPT, UPT, -UR6, URZ, URZ ;  /* 0x000000ff06087290 */ /* 0x000fe4000fffe1ff */
[----:B------:R-:W-:Y:S02]  /*51f0*/  UIADD3 UR4, UPT, UPT, -UR5, URZ, URZ ;  /* 0x000000ff05047290 */ /* 0x000fe4000fffe1ff */
[----:B------:R-:W-:Y:S03]  /*5200*/  @!UP0 UIMAD UR6, UR9, UR45, UR5 ;  /* 0x0000002d090682a4 */ /* 0x000fe6000f8e0205 */
[----:B------:R-:W-:Y:S01]  /*5210*/  @!UP0 UMOV UR5, UR7 ;  /* 0x0000000700058c82 */ /* 0x000fe20008000000 */
[----:B------:R-:W-:Y:S02]  /*5220*/  UIMAD UR7, UR15, UR4, UR14 ;  /* 0x000000040f0772a4 */ /* 0x000fe4000f8e020e */
[----:B------:R-:W-:Y:S02]  /*5230*/  UIMAD UR4, UR50, UR8, UR13 ;  /* 0x00000008320472a4 */ /* 0x000fe4000f8e020d */
[----:B------:R-:W-:Y:S02]  /*5240*/  UIMAD UR14, UR5, UR15, UR7 ;  /* 0x0000000f050e72a4 */ /* 0x000fe4000f8e0207 */
[----:B------:R-:W-:Y:S11]  /*5250*/  UIMAD UR13, UR6, UR50, UR4 ;  /* 0x00000032060d72a4 */ /* 0x000ff6000f8e0204 */
[----:B------:R-:W-:Y:S01]  /*5260*/  @!UPT UIADD3 URZ, UPT, UPT, URZ, URZ, URZ ;  /* 0x000000fffffff290 */ /* 0x000fe2000fffe0ff */
.L_x_100:
[----:B------:R-:W4:Y:S01]  /*5270*/  @!UP3 LDCU.128 UR8, c[0x0][0xb10] ;  /* 0x00016200ff08b7ac */ /* 0x000f220008000c00 */
[C---:B-1----:R-:W-:Y:S02]  /*5280*/  ISETP.NE.U32.AND P1, PT, R4.reuse, RZ, PT ;  /* 0x000000ff0400720c */ /* 0x042fe40003f25070 */
[----:B------:R-:W-:Y:S02]  /*5290*/  ISETP.NE.U32.AND P0, PT, R4, RZ, PT ;  /* 0x000000ff0400720c */ /* 0x000fe40003f05070 */
[C---:B------:R-:W-:Y:S02]  /*52a0*/  ISETP.NE.AND.EX P1, PT, R5.reuse, RZ, PT, P1 ;  /* 0x000000ff0500720c */ /* 0x040fe40003f25310 */
[----:B------:R-:W-:Y:S01]  /*52b0*/  ISETP.NE.AND.EX P0, PT, R5, RZ, PT, P0 ;  /* 0x000000ff0500720c */ /* 0x000fe20003f05300 */
[----:B------:R-:W1:Y:S01]  /*52c0*/  @!UP3 LDCU UR5, c[0x0][0xb0c] ;  /* 0x00016180ff05b7ac */ /* 0x000e620008000800 */
[----:B------:R-:W-:Y:S01]  /*52d0*/  SHF.L.U32 R9, R15, 0x1f, RZ ;  /* 0x0000001f0f097819 */ /* 0x000fe200000006ff */
[----:B------:R-:W-:Y:S02]  /*52e0*/  USHF.L.U32 UR42, UR32, 0x8, URZ ;  /* 0x00000008202a7899 */ /* 0x000fe400080006ff */
[----:B------:R-:W-:Y:S02]  /*52f0*/  USHF.L.U32 UR43, UR20, 0x6, URZ ;  /* 0x00000006142b7899 */ /* 0x000fe400080006ff */
[----:B----4-:R-:W-:Y:S07]  /*5300*/  UIMAD.WIDE.U32 UR6, UR14, UR8, URZ ;  /* 0x000000080e0672a5 */ /* 0x010fee000f8e00ff */
[----:B------:R-:W-:Y:S01]  /*5310*/  @!UP3 UMOV UR4, UR7 ;  /* 0x000000070004bc82 */ /* 0x000fe20008000000 */
[----:B-1----:R-:W-:Y:S02]  /*5320*/  @!UP3 UISETP.NE.AND UP0, UPT, UR5, 0x1, UPT ;  /* 0x000000010500b88c */ /* 0x002fe4000bf05270 */
[----:B------:R-:W-:Y:S02]  /*5330*/  @!UP3 USHF.R.U32.HI UR4, URZ, UR9, UR4 ;  /* 0x00000009ff04b299 */ /* 0x000fe40008011604 */
[----:B------:R-:W-:Y:S02]  /*5340*/  UIMAD.WIDE.U32 UR6, UR13, UR11, URZ ;  /* 0x0000000b0d0672a5 */ /* 0x000fe4000f8e00ff */
[----:B------:R-:W-:Y:S02]  /*5350*/  @!UP3 USEL UR8, UR14, UR4, !UP0 ;  /* 0x000000040e08b287 */ /* 0x000fe4000c000000 */
[----:B------:R-:W-:Y:S03]  /*5360*/  @!UP3 UISETP.NE.AND UP0, UPT, UR10, 0x1, UPT ;  /* 0x000000010a00b88c */ /* 0x000fe6000bf05270 */
[----:B------:R-:W-:Y:S02]  /*5370*/  @!UP3 UMOV UR6, UR7 ;  /* 0x000000070006bc82 */ /* 0x000fe40008000000 */
[----:B------:R-:W1:Y:S02]  /*5380*/  @!UP3 LDCU UR4, c[0x0][0xb20] ;  /* 0x00016400ff04b7ac */ /* 0x000e640008000800 */
[----:B-1----:R-:W-:Y:S04]  /*5390*/  @!UP3 USHF.R.U32.HI UR6, URZ, UR4, UR6 ;  /* 0x00000004ff06b299 */ /* 0x002fe80008011606 */
[----:B------:R-:W-:Y:S04]  /*53a0*/  @!UP3 USEL UR6, UR13, UR6, !UP0 ;  /* 0x000000060d06b287 */ /* 0x000fe8000c000000 */
[----:B------:R-:W-:Y:S02]  /*53b0*/  @!UP3 UIADD3 UR4, UPT, UPT, -UR8, UR6, URZ ;  /* 0x000000060804b290 */ /* 0x000fe4000fffe1ff */
[----:B------:R-:W-:Y:S02]  /*53c0*/  @!UP3 UIADD3 UR6, UPT, UPT, UR8, -UR6, URZ ;  /* 0x800000060806b290 */ /* 0x000fe4000fffe0ff */
[----:B------:R-:W-:Y:S02]  /*53d0*/  @!UP3 UIMAD UR14, UR4, UR5, UR14 ;  /* 0x00000005040eb2a4 */ /* 0x000fe4000f8e020e */
[----:B------:R-:W-:Y:S01]  /*53e0*/  @!UP3 UIMAD UR13, UR6, UR10, UR13 ;  /* 0x0000000a060db2a4 */ /* 0x000fe2000f8e020d */
[----:B------:R-:W-:Y:S11]  /*53f0*/  BRA.U UP2, `(.L_x_101) ;  /* 0x0000000102107547 */ /* 0x000ff6000b800000 */
[----:B---3--:R-:W-:Y:S04]  /*5400*/  MOV R0, UR53 ;  /* 0x0000003500007c02 */ /* 0x008fe80008000f00 */
[----:B------:R-:W-:Y:S04]  /*5410*/  SHF.L.U32 R11, R0, 0x1f, RZ ;  /* 0x0000001f000b7819 */ /* 0x000fe800000006ff */
[----:B------:R-:W1:Y:S02]  /*5420*/  SYNCS.PHASECHK.TRANS64.TRYWAIT P2, [UR21+0x148], R11 ;  /* 0x0001480bff0075a7 */ /* 0x000e640008041115 */
[----:B-1----:R-:W-:Y:S05]  /*5430*/  @!P2 BRA `(.L_x_102) ;  /* 0x0000005c00a4a947 */ /* 0x002fea0003800000 */
.L_x_101:
[----:B------:R-:W-:Y:S05]  /*5440*/  @!P1 BRA `(.L_x_103) ;  /* 0x0000000000309947 */ /* 0x000fea0003800000 */
[----:B------:R-:W-:Y:S01]  /*5450*/  ISETP.NE.U32.AND P1, PT, R2, RZ, PT ;  /* 0x000000ff0200720c */ /* 0x000fe20003f25070 */
[----:B------:R-:W4:Y:S01]  /*5460*/  LDCU.64 UR4, c[0x0][0x358] ;  /* 0x00006b00ff0477ac */ /* 0x000f220008000a00 */
[----:B------:R-:W-:Y:S02]  /*5470*/  IMAD.MOV.U32 R90, RZ, RZ, 0x1 ;  /* 0x00000001ff5a7424 */ /* 0x000fe400078e00ff */
[----:B------:R-:W-:Y:S11]  /*5480*/  ISETP.NE.AND.EX P1, PT, R3, RZ, PT, P1 ;  /* 0x000000ff0300720c */ /* 0x000ff60003f25310 */
[----:B------:R-:W-:Y:S02]  /*5490*/  @!UPT UIADD3 URZ, UPT, UPT, URZ, URZ, URZ ;  /* 0x000000fffffff290 */ /* 0x000fe4000fffe0ff */
[----:B-1----:R-:W1:Y:S01]  /*54a0*/  @P1 LDC.64 R10, c[0x0][0x888] ;  /* 0x00022200ff0a1b82 */ /* 0x002e620000000a00 */
[----:B---3--:R-:W-:Y:S04]  /*54b0*/  @P1 IMAD R0, R4, UR36, RZ ;  /* 0x0000002404001c24 */ /* 0x008fe8000f8e02ff */
[----:B-1----:R-:W-:Y:S04]  /*54c0*/  @P1 IMAD.WIDE R10, R0, 0x4, R10 ;  /* 0x00000004000a1825 */ /* 0x002fe800078e020a */
[----:B------:R-:W-:Y:S01]  /*54d0*/  HFMA2 R0, -RZ, RZ, 0, 5.9604644775390625e-08 ;  /* 0x00000001ff007431 */ /* 0x000fe200000001ff */
[----:B----45:R4:W5:Y:S04]  /*54e0*/  @P1 LDG.E R41, desc[UR4][R10.64] ;  /* 0x000000040a291981 */ /* 0x030968000c1e1900 */
[----:B------:R-:W-:Y:S01]  /*54f0*/  @!P1 PRMT R90, R0, 0x7610, R90 ;  /* 0x00007610005a9816 */ /* 0x000fe2000000005a */
[----:B----4-:R-:W1:Y:S06]  /*5500*/  @!P1 LDC R41, c[0x0][0x880] ;  /* 0x00022000ff299b82 */ /* 0x010e6c0000000800 */
.L_x_103:
[----:B-1---5:R-:W-:Y:S01]  /*5510*/  @!P0 FSETP.EQ.AND P1, PT, R41, RZ, PT ;  /* 0x000000ff2900820b */ /* 0x022fe20003f22000 */
[----:B------:R-:W-:Y:S01]  /*5520*/  @!UPT UIADD3 URZ, UPT, UPT, URZ, URZ, URZ ;  /* 0x000000fffffff290 */ /* 0x000fe2000fffe0ff */
[----:B------:R-:W-:Y:S11]  /*5530*/  @!P0 BRA `(.L_x_104) ;  /* 0x0000000000188947 */ /* 0x000ff60003800000 */
[----:B------:R-:W-:Y:S02]  /*5540*/  LOP3.LUT P0, RZ, R90, 0xff, RZ, 0xc0, !PT ;  /* 0x000000ff5aff7812 */ /* 0x000fe4000780c0ff */
[----:B------:R-:W-:Y:S04]  /*5550*/  ISETP.NE.U32.AND P1, PT, R2, RZ, PT ;  /* 0x000000ff0200720c */ /* 0x000fe80003f25070 */
[----:B------:R-:W-:Y:S04]  /*5560*/  ISETP.NE.AND.EX P1, PT, R3, RZ, PT, P1 ;  /* 0x000000ff0300720c */ /* 0x000fe80003f25310 */
[----:B------:R-:W-:Y:S03]  /*5570*/  PLOP3.LUT P1, PT, P1, PT, PT, 0x8, 0x80 ;  /* 0x000000000080781c */ /* 0x000fe60000f2e170 */
[----:B------:R-:W-:Y:S11]  /*5580*/  @P0 FSETP.EQ.AND P1, PT, R41, RZ, PT ;  /* 0x000000ff2900020b */ /* 0x000ff60003f22000 */
[----:B------:R-:W-:Y:S02]  /*5590*/  @!UPT UIADD3 URZ, UPT, UPT, URZ, URZ, URZ ;  /* 0x000000fffffff290 */ /* 0x000fe4000fffe0ff */
.L_x_104:
[----:B------:R-:W1:Y:S01]  /*55a0*/  SYNCS.PHASECHK.TRANS64.TRYWAIT P2, [UR21+0x120], R9 ;  /* 0x00012009ff0075a7 */ /* 0x000e620008041115 */
[----:B------:R-:W-:Y:S04]  /*55b0*/  ELECT P0, URZ, PT ;  /* 0x0000000000ff782f */ /* 0x000fe80003800000 */
[----:B------:R-:W-:Y:S11]  /*55c0*/  PLOP3.LUT P1, PT, P1, P0, PT, 0xf2, 0x2f ;  /* 0x00000000002f781c */ /* 0x000ff60000f21e72 */
[----:B------:R-:W-:Y:S02]  /*55d0*/  @!UPT UIADD3 URZ, UPT, UPT, URZ, URZ, URZ ;  /* 0x000000fffffff290 */ /* 0x000fe4000fffe0ff */
[----:B------:R-:W-:Y:S05]  /*55e0*/  @!P1 IADD3 R8, P0, PT, R16, 0x580, RZ ;  /* 0x0000058010089810 */ /* 0x000fea0007f1e0ff */
[----:B------:R-:W-:Y:S01]  /*55f0*/  @!P1 IMAD.X R6, RZ, RZ, R17, P0 ;  /* 0x000000ffff069224 */ /* 0x000fe200000e0611 */
[----:B-1----:R-:W-:Y:S07]  /*5600*/  @!P2 BRA `(.L_x_105) ;  /* 0x0000005c0048a947 */ /* 0x002fee0003800000 */
.L_x_213:
[----:B------:R-:W-:Y:S01]  /*5610*/  @!P1 R2UR UR5, R8 ;  /* 0x00000000080592ca */ /* 0x000fe200000e0000 */
[----:B------:R-:W-:Y:S01]  /*5620*/  VOTEU.ALL UP0, P1 ;  /* 0x0000000000ff7886 */ /* 0x000fe20000800000 */
[----:B------:R-:W-:Y:S01]  /*5630*/  @!P1 R2UR UR4, R6 ;  /* 0x00000000060492ca */ /* 0x000fe200000e0000 */
[----:B------:R-:W-:Y:S01]  /*5640*/  UMOV UR6, 0x0 ;  /* 0x0000000000067882 */ /* 0x000fe20000000000 */
[----:B------:R-:W-:Y:S01]  /*5650*/  UMOV UR7, 0x10000000 ;  /* 0x1000000000077882 */ /* 0x000fe20000000000 */
[----:B------:R-:W-:Y:S01]  /*5660*/  UMOV UR44, UR36 ;  /* 0x00000024002c7c82 */ /* 0x000fe20008000000 */
[----:B------:R-:W-:Y:S01]  /*5670*/  @!UP0 UIADD3 UR40, UPT, UPT, UR21, 0x300, URZ ;  /* 0x0000030015288890 */ /* 0x000fe2000fffe0ff */
[----:B-1-3--:R-:W-:Y:S01]  /*5680*/  @!P1 IMAD.MOV.U32 R0, RZ, RZ, 0x1000 ;  /* 0x00001000ff009424 */ /* 0x00afe200078e00ff */
[----:B------:R-:W-:Y:S01]  /*5690*/  @!UP0 UIADD3 UR10, UPT, UPT, UR42, 0x80, URZ ;  /* 0x000000802a0a8890 */ /* 0x000fe2000fffe0ff */
[----:B------:R-:W-:Y:S01]  /*56a0*/  @!P1 IADD3 R8, P0, PT, R16, 0x580, RZ ;  /* 0x0000058010089810 */ /* 0x000fe20007f1e0ff */
[----:B------:R-:W-:Y:S01]  /*56b0*/  @!UP0 UIADD3 UR8, UPT, UPT, UR21, 0xb00, URZ ;  /* 0x00000b0015088890 */ /* 0x000fe2000fffe0ff */
[----:B------:R-:W-:Y:S02]  /*56c0*/  VOTEU.ALL UP0, P1 ;  /* 0x0000000000ff7886 */ /* 0x000fe40000800000 */
[----:B------:R-:W-:Y:S01]  /*56d0*/  IMAD.U32 R10, RZ, RZ, UR5 ;  /* 0x00000005ff0a7e24 */ /* 0x000fe2000f8e00ff */
[----:B------:R-:W-:Y:S01]  /*56e0*/  UMOV UR9, UR41 ;  /* 0x0000002900097c82 */ /* 0x000fe20008000000 */
[----:B------:R-:W-:Y:S01]  /*56f0*/  IMAD.U32 R11, RZ, RZ, UR4 ;  /* 0x00000004ff0b7e24 */ /* 0x000fe2000f8e00ff */
[----:B------:R-:W-:Y:S01]  /*5700*/  UMOV UR11, UR43 ;  /* 0x0000002b000b7c82 */ /* 0x000fe20008000000 */
[----:B------:R-:W-:Y:S01]  /*5710*/  UMOV UR12, UR36 ;  /* 0x00000024000c7c82 */ /* 0x000fe20008000000 */
[----:B------:R-:W-:Y:S01]  /*5720*/  @!P1 R2UR UR4, R10 ;  /* 0x000000000a0492ca */ /* 0x000fe200000e0000 */
[----:B------:R-:W-:Y:S01]  /*5730*/  @!P1 IMAD.X R6, RZ, RZ, R17, P0 ;  /* 0x000000ffff069224 */ /* 0x000fe200000e0611 */
[----:B------:R-:W-:Y:S11]  /*5740*/  @!P1 R2UR UR5, R11 ;  /* 0x000000000b0592ca */ /* 0x000ff600000e0000 */
[----:B------:R-:W-:Y:S02]  /*5750*/  @!UPT UIADD3 URZ, UPT, UPT, URZ, URZ, URZ ;  /* 0x000000fffffff290 */ /* 0x000fe4000fffe0ff */
[----:B------:R1:W-:Y:S01]  /*5760*/  @!UP0 UTMALDG.3D [UR40], [UR4], desc[UR6] ;  /* 0x00000628040085b4 */ /* 0x0003e20008011000 */
[----:B------:R-:W-:Y:S05]  /*5770*/  VOTEU.ALL UP0, P1 ;  /* 0x0000000000ff7886 */ /* 0x000fea0000800000 */
[----:B------:R1:W-:Y:S01]  /*5780*/  @!UP0 UTMALDG.3D [UR8], [UR4], desc[UR6] ;  /* 0x00000608040085b4 */ /* 0x0003e20008011000 */
[----:B------:R1:W-:Y:S01]  /*5790*/  @!P1 SYNCS.ARRIVE.TRANS64.RED.A0TR RZ, [UR21+0x100], R0 ;  /* 0x00010000ffff99a7 */ /* 0x0003e20008300415 */
[----:B------:R-:W-:Y:S01]  /*57a0*/  SYNCS.ARRIVE.TRANS64.RED.A1T0 RZ, [UR46], RZ ;  /* 0x000000ffffff79a7 */ /* 0x000fe2000810042e */
[----:B------:R-:W3:Y:S02]  /*57b0*/  SYNCS.PHASECHK.TRANS64.TRYWAIT P2, [UR21+0x128], R9 ;  /* 0x00012809ff0075a7 */ /* 0x000ee40008041115 */
[----:B-1-3--:R-:W-:Y:S05]  /*57c0*/  @!P2 BRA `(.L_x_106) ;  /* 0x0000005800f0a947 */ /* 0x00afea0003800000 */
.L_x_215:
[----:B------:R-:W-:Y:S01]  /*57d0*/  @!P1 R2UR UR5, R8 ;  /* 0x00000000080592ca */ /* 0x000fe200000e0000 */
[----:B------:R-:W-:Y:S01]  /*57e0*/  VOTEU.ALL UP0, P1 ;  /* 0x0000000000ff7886 */ /* 0x000fe20000800000 */
[----:B------:R-:W-:Y:S01]  /*57f0*/  @!P1 R2UR UR4, R6 ;  /* 0x00000000060492ca */ /* 0x000fe200000e0000 */
[----:B------:R-:W-:Y:S01]  /*5800*/  UMOV UR6, 0x0 ;  /* 0x0000000000067882 */ /* 0x000fe20000000000 */
[----:B------:R-:W-:Y:S01]  /*5810*/  UMOV UR7, 0x10000000 ;  /* 0x1000000000077882 */ /* 0x000fe20000000000 */
[----:B------:R-:W-:Y:S01]  /*5820*/  UMOV UR35, UR43 ;  /* 0x0000002b00237c82 */ /* 0x000fe20008000000 */
[----:B------:R-:W-:Y:S01]  /*5830*/  @!UP0 UIADD3 UR34, UPT, UPT, UR42, 0x20, URZ ;  /* 0x000000202a228890 */ /* 0x000fe2000fffe0ff */
[----:B-1----:R-:W-:Y:S01]  /*5840*/  @!P1 IMAD.MOV.U32 R0, RZ, RZ, 0x1000 ;  /* 0x00001000ff009424 */ /* 0x002fe200078e00ff */
[----:B------:R-:W-:Y:S01]  /*5850*/  @!UP0 UIADD3 UR32, UPT, UPT, UR21, 0x1300, URZ ;  /* 0x0000130015208890 */ /* 0x000fe2000fffe0ff */
[----:B------:R-:W-:Y:S01]  /*5860*/  @!P1 IADD3 R8, P0, PT, R16, 0x580, RZ ;  /* 0x0000058010089810 */ /* 0x000fe20007f1e0ff */
[----:B------:R-:W-:Y:S02]  /*5870*/  @!UP0 UIADD3 UR10, UPT, UPT, UR42, 0xa0, URZ ;  /* 0x000000a02a0a8890 */ /* 0x000fe4000fffe0ff */
[----:B------:R-:W-:Y:S01]  /*5880*/  @!UP0 UIADD3 UR8, UPT, UPT, UR21, 0x1b00, URZ ;  /* 0x00001b0015088890 */ /* 0x000fe2000fffe0ff */
[----:B------:R-:W-:Y:S01]  /*5890*/  IMAD.U32 R10, RZ, RZ, UR5 ;  /* 0x00000005ff0a7e24 */ /* 0x000fe2000f8e00ff */
[----:B------:R-:W-:Y:S01]  /*58a0*/  VOTEU.ALL UP0, P1 ;  /* 0x0000000000ff7886 */ /* 0x000fe20000800000 */
[----:B------:R-:W-:Y:S01]  /*58b0*/  IMAD.U32 R11, RZ, RZ, UR4 ;  /* 0x00000004ff0b7e24 */ /* 0x000fe2000f8e00ff */
[----:B------:R-:W-:Y:S01]  /*58c0*/  UMOV UR9, UR33 ;  /* 0x0000002100097c82 */ /* 0x000fe20008000000 */
[----:B------:R-:W-:Y:S01]  /*58d0*/  UMOV UR11, UR43 ;  /* 0x0000002b000b7c82 */ /* 0x000fe20008000000 */
[----:B------:R-:W-:Y:S01]  /*58e0*/  @!P1 R2UR UR4, R10 ;  /* 0x000000000a0492ca */ /* 0x000fe200000e0000 */
[----:B------:R-:W-:Y:S01]  /*58f0*/  UMOV UR12, UR36 ;  /* 0x00000024000c7c82 */ /* 0x000fe20008000000 */
[----:B------:R-:W-:Y:S01]  /*5900*/  @!P1 R2UR UR5, R11 ;  /* 0x000000000b0592ca */ /* 0x000fe200000e0000 */
[----:B------:R-:W-:Y:S11]  /*5910*/  @!P1 IMAD.X R6, RZ, RZ, R17, P0 ;  /* 0x000000ffff069224 */ /* 0x000ff600000e0611 */
[----:B------:R-:W-:Y:S01]  /*5920*/  @!UPT UIADD3 URZ, UPT, UPT, URZ, URZ, URZ ;  /* 0x000000fffffff290 */ /* 0x000fe2000fffe0ff */
[----:B------:R1:W-:Y:S01]  /*5930*/  @!UP0 UTMALDG.3D [UR32], [UR4], desc[UR6] ;  /* 0x00000620040085b4 */ /* 0x0003e20008011000 */
[----:B------:R-:W-:Y:S05]  /*5940*/  VOTEU.ALL UP0, P1 ;  /* 0x0000000000ff7886 */ /* 0x000fea0000800000 */
[----:B------:R1:W-:Y:S01]  /*5950*/  @!UP0 UTMALDG.3D [UR8], [UR4], desc[UR6] ;  /* 0x00000608040085b4 */ /* 0x0003e20008011000 */
[----:B------:R1:W-:Y:S01]  /*5960*/  @!P1 SYNCS.ARRIVE.TRANS64.RED.A0TR RZ, [UR21+0x108], R0 ;  /* 0x00010800ffff99a7 */ /* 0x0003e20008300415 */
[----:B------:R-:W-:Y:S01]  /*5970*/  SYNCS.ARRIVE.TRANS64.RED.A1T0 RZ, [UR39], RZ ;  /* 0x000000ffffff79a7 */ /* 0x000fe20008100427 */
[----:B------:R-:W3:Y:S02]  /*5980*/  SYNCS.PHASECHK.TRANS64.TRYWAIT P2, [UR21+0x130], R9 ;  /* 0x00013009ff0075a7 */ /* 0x000ee40008041115 */
[----:B-1-3--:R-:W-:Y:S05]  /*5990*/  @!P2 BRA `(.L_x_107) ;  /* 0x000000580094a947 */ /* 0x00afea0003800000 */
.L_x_217:
        /* <DEDUP_REMOVED lines=9> */
[----:B------:R-:W-:Y:S01]  /*5a30*/  VIADD R14, R14, 0x1 ;  /* 0x000000010e0e7836 */ /* 0x000fe20000000000 */
        /* <DEDUP_REMOVED lines=10> */
[----:B------:R-:W-:Y:S11]  /*5ae0*/  UMOV UR12, UR36 ;  /* 0x00000024000c7c82 */ /* 0x000ff60008000000 */
        /* <DEDUP_REMOVED lines=8> */
.L_x_219:
[----:B------:R-:W-:Y:S01]  /*5b70*/  UIADD3 UR32, UPT, UPT, UR13, UR59, URZ ;  /* 0x0000003b0d207290 */ /* 0x000fe2000fffe0ff */
[----:B------:R-:W-:Y:S01]  /*5b80*/  @!P1 IADD3 R6, P0, PT, R16, 0x580, RZ ;  /* 0x0000058010069810 */ /* 0x000fe20007f1e0ff */
[----:B------:R-:W-:Y:S01]  /*5b90*/  UPLOP3.LUT UP2, UPT, UPT, UPT, UPT, 0x80, 0x8 ;  /* 0x000000000008789c */ /* 0x000fe20003f4f070 */
[----:B------:R-:W-:Y:S01]  /*5ba0*/  LOP3.LUT R15, R15, 0x1, RZ, 0x3c, !PT ;  /* 0x000000010f0f7812 */ /* 0x000fe200078e3cff */
[----:B------:R-:W-:Y:S01]  /*5bb0*/  VOTEU.ALL UP0, P1 ;  /* 0x0000000000ff7886 */ /* 0x000fe20000800000 */
[----:B------:R-:W-:Y:S01]  /*5bc0*/  @!P1 R2UR UR5, R6 ;  /* 0x00000000060592ca */ /* 0x000fe200000e0000 */
[----:B-1----:R-:W-:Y:S01]  /*5bd0*/  @!P1 IMAD.X R0, RZ, RZ, R17, P0 ;  /* 0x000000ffff009224 */ /* 0x002fe200000e0611 */
[----:B------:R-:W-:Y:S01]  /*5be0*/  UMOV UR6, 0x0 ;  /* 0x0000000000067882 */ /* 0x000fe20000000000 */
[----:B------:R-:W-:Y:S01]  /*5bf0*/  UMOV UR7, 0x10000000 ;  /* 0x1000000000077882 */ /* 0x000fe20000000000 */
[----:B------:R-:W-:Y:S01]  /*5c00*/  @!UP0 UIADD3 UR18, UPT, UPT, UR42, 0x60, URZ ;  /* 0x000000602a128890 */ /* 0x000fe2000fffe0ff */
[----:B------:R-:W-:Y:S01]  /*5c10*/  ISETP.NE.AND P0, PT, R14, 0x2, PT ;  /* 0x000000020e00780c */ /* 0x000fe20003f05270 */
[----:B------:R-:W-:Y:S01]  /*5c20*/  @!UP0 UIADD3 UR16, UPT, UPT, UR21, 0x3300, URZ ;  /* 0x0000330015108890 */ /* 0x000fe2000fffe0ff */
[----:B------:R-:W-:Y:S01]  /*5c30*/  @!P1 R2UR UR4, R0 ;  /* 0x00000000000492ca */ /* 0x000fe200000e0000 */
[----:B------:R-:W-:Y:S01]  /*5c40*/  @!UP0 UIADD3 UR17, UPT, UPT, UR21, 0x118, URZ ;  /* 0x0000011815118890 */ /* 0x000fe2000fffe0ff */
[----:B------:R-:W-:Y:S01]  /*5c50*/  SEL R0, RZ, 0x1, P0 ;  /* 0x00000001ff007807 */ /* 0x000fe20000000000 */
[----:B------:R-:W-:Y:S01]  /*5c60*/  @!UP0 UIADD3 UR10, UPT, UPT, UR42, 0xe0, URZ ;  /* 0x000000e02a0a8890 */ /* 0x000fe2000fffe0ff */
[----:B------:R-:W-:Y:S01]  /*5c70*/  SEL R14, R14, RZ, P0 ;  /* 0x000000ff0e0e7207 */ /* 0x000fe20000000000 */
[----:B------:R-:W-:Y:S01]  /*5c80*/  @!UP0 UIADD3 UR8, UPT, UPT, UR21, 0x3b00, URZ ;  /* 0x00003b0015088890 */ /* 0x000fe2000fffe0ff */
[----:B------:R-:W-:Y:S01]  /*5c90*/  IMAD.U32 R8, RZ, RZ, UR5 ;  /* 0x00000005ff087e24 */ /* 0x000fe2000f8e00ff */
[----:B------:R-:W-:Y:S01]  /*5ca0*/  VOTEU.ALL UP0, P1 ;  /* 0x0000000000ff7886 */ /* 0x000fe20000800000 */
[----:B------:R-:W-:Y:S01]  /*5cb0*/  UMOV UR19, UR43 ;  /* 0x0000002b00137c82 */ /* 0x000fe20008000000 */
[----:B------:R-:W-:Y:S01]  /*5cc0*/  UMOV UR20, UR36 ;  /* 0x0000002400147c82 */ /* 0x000fe20008000000 */
[----:B------:R-:W-:Y:S01]  /*5cd0*/  UMOV UR11, UR43 ;  /* 0x0000002b000b7c82 */ /* 0x000fe20008000000 */
[----:B------:R-:W-:Y:S01]  /*5ce0*/  UMOV UR12, UR36 ;  /* 0x00000024000c7c82 */ /* 0x000fe20008000000 */
[----:B------:R-:W-:Y:S01]  /*5cf0*/  UMOV UR9, UR17 ;  /* 0x0000001100097c82 */ /* 0x000fe20008000000 */
[----:B------:R-:W-:Y:S01]  /*5d00*/  IMAD.U32 R9, RZ, RZ, UR4 ;  /* 0x00000004ff097e24 */ /* 0x000fe2000f8e00ff */
[----:B------:R-:W-:Y:S01]  /*5d10*/  @!P1 R2UR UR4, R8 ;  /* 0x00000000080492ca */ /* 0x000fe200000e0000 */
[----:B------:R-:W-:Y:S01]  /*5d20*/  UMOV UR36, UR29 ;  /* 0x0000001d00247c82 */ /* 0x000fe20008000000 */
[----:B------:R-:W-:Y:S02]  /*5d30*/  LOP3.LUT R13, R13, R0, RZ, 0x3c, !PT ;  /* 0x000000000d0d7212 */ /* 0x000fe400078e3cff */
[----:B------:R-:W-:Y:S11]  /*5d40*/  @!P1 R2UR UR5, R9 ;  /* 0x00000000090592ca */ /* 0x000ff600000e0000 */
[----:B------:R-:W-:Y:S02]  /*5d50*/  @!UPT UIADD3 URZ, UPT, UPT, URZ, URZ, URZ ;  /* 0x000000fffffff290 */ /* 0x000fe4000fffe0ff */
[----:B------:R1:W-:Y:S01]  /*5d60*/  @!UP0 UTMALDG.3D [UR16], [UR4], desc[UR6] ;  /* 0x00000610040085b4 */ /* 0x0003e20008011000 */
[----:B------:R-:W-:Y:S05]  /*5d70*/  VOTEU.ALL UP0, P1 ;  /* 0x0000000000ff7886 */ /* 0x000fea0000800000 */
[----:B------:R3:W-:Y:S01]  /*5d80*/  @!UP0 UTMALDG.3D [UR8], [UR4], desc[UR6] ;  /* 0x00000608040085b4 */ /* 0x0007e20008011000 */
[----:B------:R3:W-:Y:S01]  /*5d90*/  @!P1 SYNCS.ARRIVE.TRANS64.RED.A0TR RZ, [UR21+0x118], R7 ;  /* 0x00011807ffff99a7 */ /* 0x0007e20008300415 */
[----:B------:R-:W-:Y:S01]  /*5da0*/  SYNCS.ARRIVE.TRANS64.RED.A1T0 RZ, [UR37], RZ ;  /* 0x000000ffffff79a7 */ /* 0x000fe20008100425 */
[----:B-1----:R-:W-:Y:S01]  /*5db0*/  UIADD3 UR20, UPT, UPT, UR14, UR62, URZ ;  /* 0x0000003e0e147290 */ /* 0x002fe2000fffe0ff */
[----:B------:R-:W-:Y:S11]  /*5dc0*/  BRA.U UP1, `(.L_x_109) ;  /* 0xfffffff101087547 */ /* 0x000ff6000b83ffff */
[----:B------:R-:W-:-:S04]  /*5dd0*/  SHF.L.U32 R3, R15, 0x1f, RZ ;  /* 0x0000001f0f037819 */ /* 0x000fc800000006ff */
[----:B------:R-:W1:Y:S02]  /*5de0*/  SYNCS.PHASECHK.TRANS64.TRYWAIT P0, [UR21+0x120], R3 ;  /* 0x00012003ff0075a7 */ /* 0x000e640008001115 */
[----:B-1----:R-:W-:Y:S05]  /*5df0*/  @!P0 BRA `(.L_x_110) ;  /* 0x0000005400ac8947 */ /* 0x002fea0003800000 */
.L_x_221:
[----:B------:R-:W4:Y:S02]  /*5e00*/  SYNCS.PHASECHK.TRANS64.TRYWAIT P0, [UR21+0x128], R3 ;  /* 0x00012803ff0075a7 */ /* 0x000f240008001115 */
[----:B----4-:R-:W-:Y:S05]  /*5e10*/  @!P0 BRA `(.L_x_111) ;  /* 0x0000005400bc8947 */ /* 0x010fea0003800000 */
.L_x_223:
[----:B------:R-:W4:Y:S02]  /*5e20*/  SYNCS.PHASECHK.TRANS64.TRYWAIT P0, [UR21+0x130], R3 ;  /* 0x00013003ff0075a7 */ /* 0x000f240008001115 */
[----:B----4-:R-:W-:Y:S05]  /*5e30*/  @!P0 BRA `(.L_x_112) ;  /* 0x0000005400cc8947 */ /* 0x010fea0003800000 */
.L_x_225:
[----:B-1----:R-:W-:-:S07]  /*5e40*/  MOV R0, UR21 ;  /* 0x0000001500007c02 */ /* 0x002fce0008000f00 */
.L_x_113:
[----:B-1----:R-:W-:-:S04]  /*5e50*/  SHF.L.U32 R3, R15, 0x1f, RZ ;  /* 0x0000001f0f037819 */ /* 0x002fc800000006ff */
[----:B------:R1:W4:Y:S03]  /*5e60*/  SYNCS.PHASECHK.TRANS64.TRYWAIT P0, [R0+URZ+0x138], R3 ;  /* 0x00013803000075a7 */ /* 0x00032600080011ff */
[----:B----4-:R-:W-:Y:S05]  /*5e70*/  @!P0 NANOSLEEP.SYNCS 0x989680 ;  /* 0x009896800000895d */ /* 0x010fea0003900000 */
[----:B------:R-:W4:Y:S02]  /*5e80*/  @!P0 SYNCS.PHASECHK.TRANS64 P0, [R0+URZ+0x138], R3 ;  /* 0x00013803000085a7 */ /* 0x000f2400080010ff */
[----:B--234-:R-:W-:Y:S05]  /*5e90*/  @P0 EXIT ;  /* 0x000000000000094d */ /* 0x01cfea0003800000 */
[----:B------:R-:W-:Y:S05]  /*5ea0*/  BRA `(.L_x_113) ;  /* 0xfffffffc00e87947 */ /* 0x000fea000383ffff */
.L_x_98:
[----:B------:R-:W-:-:S06]  /*5eb0*/  UISETP.GE.AND UP0, UPT, UR22, 0x4, UPT ;  /* 0x000000041600788c */ /* 0x000fcc000bf06270 */
[----:B------:R-:W-:-:S13]  /*5ec0*/  PLOP3.LUT P0, PT, PT, PT, UP0, 0x80, 0x8 ;  /* 0x000000000008781c */ /* 0x000fda0003f0f008 */
[----:B-1----:R-:W-:Y:S05]  /*5ed0*/  @!P0 EXIT ;  /* 0x000000000000894d */ /* 0x002fea0003800000 */
[----:B------:R-:W-:Y:S01]  /*5ee0*/  BAR.SYNC.DEFER_BLOCKING 0x6, 0xa0 ;  /* 0x0182800000007b1d */ /* 0x000fe20000010000 */
[C---:B------:R-:W-:Y:S01]  /*5ef0*/  IMAD.SHL.U32 R89, R99.reuse, 0x20, RZ ;  /* 0x0000002063597824 */ /* 0x040fe200078e00ff */
[----:B------:R-:W-:Y:S01]  /*5f00*/  CS2R R96, SRZ ;  /* 0x0000000000607805 */ /* 0x000fe2000001ff00 */
[C---:B------:R-:W-:Y:S01]  /*5f10*/  IMAD.SHL.U32 R5, R99.reuse, 0x4, RZ ;  /* 0x0000000463057824 */ /* 0x040fe200078e00ff */
[----:B------:R-:W-:Y:S01]  /*5f20*/  CS2R R94, SRZ ;  /* 0x00000000005e7805 */ /* 0x000fe2000001ff00 */
[----:B------:R-:W-:Y:S01]  /*5f30*/  IMAD.U32 R37, R99, 0x10000, RZ ;  /* 0x0001000063257824 */ /* 0x000fe200078e00ff */
[----:B------:R-:W-:Y:S01]  /*5f40*/  UMOV UR43, 0x400 ;  /* 0x00000400002b7882 */ /* 0x000fe20000000000 */
[----:B------:R-:W-:Y:S01]  /*5f50*/  LOP3.LUT R4, R89, 0x80, RZ, 0xc0, !PT ;  /* 0x0000008059047812 */ /* 0x000fe200078ec0ff */
[----:B------:R-:W-:Y:S01]  /*5f60*/  ULEA UR43, UR58, UR43, 0x18 ;  /* 0x0000002b3a2b7291 */ /* 0x000fe2000f8ec0ff */
[----:B------:R-:W1:Y:S01]  /*5f70*/  LDC.64 R84, c[0x0][0x888] ;  /* 0x00022200ff547b82 */ /* 0x000e620000000a00 */
[C---:B------:R-:W-:Y:S01]  /*5f80*/  IMAD.SHL.U32 R7, R91.reuse, 0x400, RZ ;  /* 0x000004005b077824 */ /* 0x040fe200078e00ff */
[----:B------:R-:W-:Y:S01]  /*5f90*/  LOP3.LUT R5, R4, 0x10, R5, 0xf8, !PT ;  /* 0x0000001004057812 */ /* 0x000fe200078ef805 */
[----:B------:R-:W-:Y:S01]  /*5fa0*/  IMAD.SHL.U32 R4, R91, 0x200000, RZ ;  /* 0x002000005b047824 */ /* 0x000fe200078e00ff */
[C---:B------:R-:W-:Y:S01]  /*5fb0*/  LOP3.LUT R88, R89.reuse, 0xb60, RZ, 0xc0, !PT ;  /* 0x00000b6059587812 */ /* 0x040fe200078ec0ff */
[----:B------:R-:W-:Y:S01]  /*5fc0*/  UIADD3 UR4, UPT, UPT, UR43, 0x4300, URZ ;  /* 0x000043002b047890 */ /* 0x000fe2000fffe0ff */
[----:B------:R-:W-:Y:S01]  /*5fd0*/  LOP3.LUT P0, RZ, R89, 0x80, RZ, 0xc0, !PT ;  /* 0x0000008059ff7812 */ /* 0x000fe2000780c0ff */
[----:B------:R-:W-:Y:S01]  /*5fe0*/  IMAD.MOV.U32 R36, RZ, RZ, RZ ;  /* 0x000000ffff247224 */ /* 0x000fe200078e00ff */
[----:B------:R-:W2:Y:S01]  /*5ff0*/  LDC.64 R86, c[0x0][0x890] ;  /* 0x00022400ff567b82 */ /* 0x000ea20000000a00 */
[----:B------:R-:W-:Y:S01]  /*6000*/  LOP3.LUT R4, R4, 0x200000, RZ, 0xc0, !PT ;  /* 0x0020000004047812 */ /* 0x000fe200078ec0ff */
[----:B------:R-:W-:Y:S01]  /*6010*/  IMAD.MOV.U32 R93, RZ, RZ, RZ ;  /* 0x000000ffff5d7224 */ /* 0x000fe200078e00ff */
[----:B------:R-:W-:Y:S01]  /*6020*/  LOP3.LUT R88, R88, 0x400, R7, 0xf8, !PT ;  /* 0x0000040058587812 */ /* 0x000fe200078ef807 */
[----:B------:R-:W-:Y:S01]  /*6030*/  IMAD.U32 R98, RZ, RZ, UR4 ;  /* 0x00000004ff627e24 */ /* 0x000fe2000f8e00ff */
[----:B------:R-:W-:Y:S01]  /*6040*/  LOP3.LUT R37, R4, 0x400000, R37, 0xf8, !PT ;  /* 0x0040000004257812 */ /* 0x000fe200078ef825 */
[----:B------:R-:W3:Y:S01]  /*6050*/  LDCU UR57, c[0x0][0x370] ;  /* 0x00006e00ff3977ac */ /* 0x000ee20008000800 */
[----:B------:R-:W4:Y:S01]  /*6060*/  LDS R0, [UR43+0x200] ;  /* 0x0002002bff007984 */ /* 0x000f220008000800 */
[----:B------:R-:W1:Y:S01]  /*6070*/  LDC.64 R82, c[0x0][0x8b0] ;  /* 0x00022c00ff527b82 */ /* 0x000e620000000a00 */
[----:B------:R-:W-:Y:S01]  /*6080*/  LOP3.LUT R88, R88, R5, RZ, 0xfc, !PT ;  /* 0x0000000558587212 */ /* 0x000fe200078efcff */
[----:B------:R-:W1:Y:S01]  /*6090*/  LDCU.64 UR60, c[0x0][0x348] ;  /* 0x00006900ff3c77ac */ /* 0x000e620008000a00 */
[----:B------:R-:W-:Y:S01]  /*60a0*/  LOP3.LUT R99, R99, 0x60, RZ, 0xc0, !PT ;  /* 0x0000006063637812 */ /* 0x000fe200078ec0ff */
[----:B------:R-:W1:Y:S04]  /*60b0*/  LDCU UR42, c[0x0][0xb0c] ;  /* 0x00016180ff2a77ac */ /* 0x000e680008000800 */
[----:B------:R-:W1:Y:S01]  /*60c0*/  LDC.64 R80, c[0x0][0x8a8] ;  /* 0x00022a00ff507b82 */ /* 0x000e620000000a00 */
[----:B------:R-:W1:Y:S01]  /*60d0*/  LDCU UR39, c[0x0][0xb30] ;  /* 0x00016600ff2777ac */ /* 0x000e620008000800 */
[----:B------:R-:W1:Y:S01]  /*60e0*/  LDCU.64 UR46, c[0x0][0x888] ;  /* 0x00011100ff2e77ac */ /* 0x000e620008000a00 */
[----:B------:R-:W1:Y:S01]  /*60f0*/  LDCU.64 UR40, c[0x0][0xb28] ;  /* 0x00016500ff2877ac */ /* 0x000e620008000a00 */
[----:B------:R-:W1:Y:S01]  /*6100*/  LDCU.128 UR52, c[0x0][0xb10] ;  /* 0x00016200ff3477ac */ /* 0x000e620008000c00 */
[----:B------:R-:W1:Y:S01]  /*6110*/  LDCU UR56, c[0x0][0x374] ;  /* 0x00006e80ff3877ac */ /* 0x000e620008000800 */
[----:B------:R-:W-:Y:S01]  /*6120*/  UIADD3 UR63, UPT, UPT, UR43, 0x300, URZ ;  /* 0x000003002b3f7890 */ /* 0x000fe2000fffe0ff */
[----:B----4-:R-:W-:Y:S01]  /*6130*/  IMAD.IADD R37, R0, 0x1, R37 ;  /* 0x0000000100257824 */ /* 0x010fe200078e0225 */
[----:B--23--:R-:W-:-:S10]  /*6140*/  P2R R0, PR, RZ, 0x1 ;  /* 0x00000001ff007803 */ /* 0x00cfd40000000000 */
.L_x_155:
[C---:B------:R-:W-:Y:S02]  /*6150*/  LEA R3, R93.reuse, UR43, 0x3 ;  /* 0x0000002b5d037c11 */ /* 0x040fe4000f8e18ff */
[----:B------:R-:W-:Y:S02]  /*6160*/  SHF.L.U32 R0, R96, 0x1f, RZ ;  /* 0x0000001f60007819 */ /* 0x000fe400000006ff */
[----:B------:R-:W-:Y:S02]  /*6170*/  LEA R5, R93, UR43, 0x4 ;  /* 0x0000002b5d057c11 */ /* 0x000fe4000f8e20ff */
[----:B--2---:R-:W2:Y:S02]  /*6180*/  SYNCS.PHASECHK.TRANS64.TRYWAIT P0, [R3+URZ+0x150], R0 ;  /* 0x00015000030075a7 */ /* 0x004ea400080011ff */
[----:B--2---:R-:W-:Y:S05]  /*6190*/  @!P0 BRA `(.L_x_114) ;  /* 0x00000054000c8947 */ /* 0x004fea0003800000 */
.L_x_226:
[----:B------:R-:W3:Y:S01]  /*61a0*/  LDS.128 R4, [R5+0x1e0] ;  /* 0x0001e00005047984 */ /* 0x000ee20000000c00 */
        /* <DEDUP_REMOVED lines=10> */
[----:B------:R-:W-:Y:S01]  /*6250*/  PLOP3.LUT P0, PT, PT, PT, UP1, 0x80, 0x8 ;  /* 0x000000000008781c */ /* 0x000fe20003f0f018 */
[----:B------:R-:W-:Y:S11]  /*6260*/  UP2UR UR44, UPR, URZ, 0x2 ;  /* 0x00000002ff2c7883 */ /* 0x000ff60008000000 */
[----:B------:R-:W-:Y:S01]  /*6270*/  @!UPT UIADD3 URZ, UPT, UPT, URZ, URZ, URZ ;  /* 0x000000fffffff290 */ /* 0x000fe2000fffe0ff */
[----:B--2---:R-:W-:Y:S02]  /*6280*/  @P0 SHF.R.U32.HI R0, RZ, 0x10, R5 ;  /* 0x00000010ff000819 */ /* 0x004fe40000011605 */
        /* <DEDUP_REMOVED lines=12> */
[----:B------:R-:W3:Y:S01]  /*6350*/  LDCU UR12, c[0x0][0xb20] ;  /* 0x00016400ff0c77ac */ /* 0x000ee20008000800 */
[----:B-1----:R-:W-:Y:S02]  /*6360*/  UIMAD.WIDE.U32 UR4, UR56, UR55, URZ ;  /* 0x00000037380472a5 */ /* 0x002fe4000f8e00ff */
[----:B------:R-:W-:Y:S02]  /*6370*/  UIMAD.WIDE.U32 UR6, UR57, UR52, URZ ;  /* 0x00000034390672a5 */ /* 0x000fe4000f8e00ff */
[----:B------:R-:W-:Y:S02]  /*6380*/  UISETP.NE.AND UP0, UPT, UR54, 0x1, UPT ;  /* 0x000000013600788c */ /* 0x000fe4000bf05270 */
[----:B------:R-:W-:Y:S02]  /*6390*/  UIMAD.WIDE.U32 UR8, UR37, UR55, URZ ;  /* 0x00000037250872a5 */ /* 0x000fe4000f8e00ff */
[----:B------:R-:W-:Y:S02]  /*63a0*/  UIMAD.WIDE.U32 UR10, UR38, UR52, URZ ;  /* 0x00000034260a72a5 */ /* 0x000fe4000f8e00ff */
[----:B------:R-:W-:Y:S02]  /*63b0*/  UISETP.NE.AND UP1, UPT, UR42, 0x1, UPT ;  /* 0x000000012a00788c */ /* 0x000fe4000bf25270 */
[----:B------:R-:W-:Y:S01]  /*63c0*/  UISETP.NE.AND UP2, UPT, UR45, 0x1, UPT ;  /* 0x000000012d00788c */ /* 0x000fe2000bf45270 */
[----:B------:R-:W-:Y:S02]  /*63d0*/  UMOV UR4, UR5 ;  /* 0x0000000500047c82 */ /* 0x000fe40008000000 */
[----:B---3--:R-:W-:Y:S03]  /*63e0*/  USHF.R.U32.HI UR5, URZ, UR12, UR4 ;  /* 0x0000000cff057299 */ /* 0x008fe60008011604 */
[----:B------:R-:W-:Y:S02]  /*63f0*/  UMOV UR4, UR7 ;  /* 0x0000000700047c82 */ /* 0x000fe40008000000 */
[----:B------:R-:W-:Y:S02]  /*6400*/  USHF.R.U32.HI UR7, URZ, UR53, UR4 ;  /* 0x00000035ff077299 */ /* 0x000fe40008011604 */
[----:B------:R-:W-:Y:S02]  /*6410*/  USEL UR4, UR56, UR5, !UP0 ;  /* 0x0000000538047287 */ /* 0x000fe4000c000000 */
[----:B------:R-:W-:Y:S01]  /*6420*/  USEL UR7, UR57, UR7, !UP1 ;  /* 0x0000000739077287 */ /* 0x000fe2000c800000 */
[----:B------:R-:W-:Y:S01]  /*6430*/  UMOV UR5, UR9 ;  /* 0x0000000900057c82 */ /* 0x000fe20008000000 */
[----:B------:R-:W-:Y:S02]  /*6440*/  UIMAD.WIDE.U32 UR8, UR4, UR40, URZ ;  /* 0x00000028040872a5 */ /* 0x000fe4000f8e00ff */
[----:B------:R-:W-:Y:S03]  /*6450*/  USHF.R.U32.HI UR6, URZ, UR12, UR5 ;  /* 0x0000000cff067299 */ /* 0x000fe60008011605 */
[----:B------:R-:W-:Y:S01]  /*6460*/  UMOV UR5, UR11 ;  /* 0x0000000b00057c82 */ /* 0x000fe20008000000 */
[----:B------:R-:W-:Y:S02]  /*6470*/  UIMAD.WIDE.U32 UR10, UR7, UR40, URZ ;  /* 0x00000028070a72a5 */ /* 0x000fe4000f8e00ff */
[----:B------:R-:W-:Y:S02]  /*6480*/  USHF.R.U32.HI UR12, URZ, UR53, UR5 ;  /* 0x00000035ff0c7299 */ /* 0x000fe40008011605 */
[----:B------:R-:W-:Y:S01]  /*6490*/  USEL UR6, UR37, UR6, !UP0 ;  /* 0x0000000625067287 */ /* 0x000fe2000c000000 */
[----:B------:R-:W-:Y:S02]  /*64a0*/  UMOV UR5, UR9 ;  /* 0x0000000900057c82 */ /* 0x000fe40008000000 */
[----:B------:R-:W-:Y:S01]  /*64b0*/  UMOV UR10, UR11 ;  /* 0x0000000b000a7c82 */ /* 0x000fe20008000000 */
[----:B------:R-:W-:Y:S02]  /*64c0*/  @UP2 USHF.R.U32.HI UR4, URZ, UR41, UR5 ;  /* 0x00000029ff042299 */ /* 0x000fe40008011605 */
[----:B------:R-:W-:Y:S02]  /*64d0*/  @UP2 USHF.R.U32.HI UR7, URZ, UR41, UR10 ;  /* 0x00000029ff072299 */ /* 0x000fe4000801160a */
[----:B------:R-:W-:Y:S02]  /*64e0*/  UIMAD UR4, UR45, UR4, URZ ;  /* 0x000000042d0472a4 */ /* 0x000fe4000f8e02ff */
        /* <DEDUP_REMOVED lines=8> */
[----:B------:R-:W-:Y:S02]  /*6570*/  USEL UR11, UR6, UR4, !UP2 ;  /* 0x00000004060b7287 */ /* 0x000fe4000d000000 */
[----:B------:R-:W-:Y:S02]  /*6580*/  UIADD3 UR8, UPT, UPT, -UR5, URZ, URZ ;  /* 0x000000ff05087290 */ /* 0x000fe4000fffe1ff */
[----:B------:R-:W-:Y:S01]  /*6590*/  UIADD3 UR10, UPT, UPT, -UR11, URZ, URZ ;  /* 0x000000ff0b0a7290 */ /* 0x000fe2000fffe1ff */
[----:B------:R-:W-:Y:S01]  /*65a0*/  @!UP0 UMOV UR4, UR9 ;  /* 0x0000000900048c82 */ /* 0x000fe20008000000 */
[----:B------:R-:W-:Y:S02]  /*65b0*/  UIADD3 UR9, UPT, UPT, -UR6, URZ, URZ ;  /* 0x000000ff06097290 */ /* 0x000fe4000fffe1ff */
[----:B------:R-:W-:Y:S02]  /*65c0*/  @!UP0 USHF.R.U32.HI UR4, URZ, UR41, UR4 ;  /* 0x00000029ff048299 */ /* 0x000fe40008011604 */
[----:B------:R-:W-:Y:S02]  /*65d0*/  UIMAD UR10, UR45, UR10, UR6 ;  /* 0x0000000a2d0a72a4 */ /* 0x000fe4000f8e0206 */
[----:B------:R-:W-:Y:S04]  /*65e0*/  @!UP0 USEL UR4, UR5, UR4, !UP2 ;  /* 0x0000000405048287 */ /* 0x000fe8000d000000 */
[----:B------:R-:W-:Y:S02]  /*65f0*/  @!UP0 UIMAD UR10, UR7, UR10, UR4 ;  /* 0x0000000a070a82a4 */ /* 0x000fe4000f8e0204 */
[----:B------:R-:W-:Y:S02]  /*6600*/  @!UP0 UIADD3 UR11, UPT, UPT, UR11, -UR4, URZ ;  /* 0x800000040b0b8290 */ /* 0x000fe4000fffe0ff */
[----:B------:R-:W-:Y:S02]  /*6610*/  UIMAD UR7, UR42, UR8, UR38 ;  /* 0x000000082a0772a4 */ /* 0x000fe4000f8e0226 */
[----:B------:R-:W-:Y:S02]  /*6620*/  @!UP0 UIMAD UR6, UR11, UR45, UR5 ;  /* 0x0000002d0b0682a4 */ /* 0x000fe4000f8e0205 */
[----:B------:R-:W-:Y:S01]  /*6630*/  UIMAD UR4, UR54, UR9, UR37 ;  /* 0x00000009360472a4 */ /* 0x000fe2000f8e0225 */
[----:B------:R-:W-:Y:S02]  /*6640*/  @!UP0 UMOV UR5, UR10 ;  /* 0x0000000a00058c82 */ /* 0x000fe40008000000 */
[----:B------:R-:W-:Y:S02]  /*6650*/  UIMAD UR38, UR5, UR42, UR7 ;  /* 0x0000002a052672a4 */ /* 0x000fe4000f8e0207 */
[----:B------:R-:W-:Y:S11]  /*6660*/  UIMAD UR37, UR6, UR54, UR4 ;  /* 0x00000036062572a4 */ /* 0x000ff6000f8e0204 */
[----:B------:R-:W-:Y:S01]  /*6670*/  @!UPT UIADD3 URZ, UPT, UPT, URZ, URZ, URZ ;  /* 0x000000fffffff290 */ /* 0x000fe2000fffe0ff */
.L_x_115:
[----:B-1----:R-:W-:Y:S01]  /*6680*/  UISETP.NE.AND UP0, UPT, UR39, 0x1, UPT ;  /* 0x000000012700788c */ /* 0x002fe2000bf05270 */
[----:B------:R-:W-:Y:S01]  /*6690*/  IADD3 R93, PT, PT, R93, 0x1, RZ ;  /* 0x000000015d5d7810 */ /* 0x000fe20007ffe0ff */
[----:B------:R-:W-:Y:S02]  /*66a0*/  USHF.L.U32 UR50, UR20, 0x6, URZ ;  /* 0x0000000614327899 */ /* 0x000fe400080006ff */
[----:B------:R-:W-:Y:S07]  /*66b0*/  USHF.L.U32 UR49, UR32, 0x8, URZ ;  /* 0x0000000820317899 */ /* 0x000fee00080006ff */
[----:B------:R-:W1:Y:S01]  /*66c0*/  @!UP0 LDCU.128 UR12, c[0x0][0xb10] ;  /* 0x00016200ff0c87ac */ /* 0x000e620008000c00 */
[----:B------:R-:W3:Y:S01]  /*66d0*/  @!UP0 LDCU UR5, c[0x0][0xb0c] ;  /* 0x00016180ff0587ac */ /* 0x000ee20008000800 */
[----:B------:R-:W4:Y:S01]  /*66e0*/  @!UP0 LDCU UR10, c[0x0][0xb20] ;  /* 0x00016400ff0a87ac */ /* 0x000f220008000800 */
[----:B-1----:R-:W-:Y:S02]  /*66f0*/  UIMAD.WIDE.U32 UR8, UR38, UR12, URZ ;  /* 0x0000000c260872a5 */ /* 0x002fe4000f8e00ff */
[----:B------:R-:W-:Y:S02]  /*6700*/  UIMAD.WIDE.U32 UR6, UR37, UR15, URZ ;  /* 0x0000000f250672a5 */ /* 0x000fe4000f8e00ff */
[----:B------:R-:W-:Y:S03]  /*6710*/  @!UP0 UISETP.NE.AND UP1, UPT, UR14, 0x1, UPT ;  /* 0x000000010e00888c */ /* 0x000fe6000bf25270 */
[----:B------:R-:W-:Y:S01]  /*6720*/  @!UP0 UMOV UR4, UR9 ;  /* 0x0000000900048c82 */ /* 0x000fe20008000000 */
[----:B---3--:R-:W-:Y:S02]  /*6730*/  @!UP0 UISETP.NE.AND UP2, UPT, UR5, 0x1, UPT ;  /* 0x000000010500888c */ /* 0x008fe4000bf45270 */
[----:B------:R-:W-:Y:S01]  /*6740*/  @!UP0 USHF.R.U32.HI UR4, URZ, UR13, UR4 ;  /* 0x0000000dff048299 */ /* 0x000fe20008011604 */
[----:B------:R-:W-:Y:S02]  /*6750*/  @!UP0 UMOV UR6, UR7 ;  /* 0x0000000700068c82 */ /* 0x000fe40008000000 */
[----:B----4-:R-:W-:Y:S02]  /*6760*/  @!UP0 USHF.R.U32.HI UR6, URZ, UR10, UR6 ;  /* 0x0000000aff068299 */ /* 0x010fe40008011606 */
[----:B------:R-:W-:Y:S02]  /*6770*/  @!UP0 USEL UR7, UR38, UR4, !UP2 ;  /* 0x0000000426078287 */ /* 0x000fe4000d000000 */
[----:B------:R-:W-:Y:S04]  /*6780*/  @!UP0 USEL UR6, UR37, UR6, !UP1 ;  /* 0x0000000625068287 */ /* 0x000fe8000c800000 */
[----:B------:R-:W-:Y:S02]  /*6790*/  @!UP0 UIADD3 UR4, UPT, UPT, -UR7, UR6, URZ ;  /* 0x0000000607048290 */ /* 0x000fe4000fffe1ff */
[----:B------:R-:W-:Y:S02]  /*67a0*/  @!UP0 UIADD3 UR6, UPT, UPT, UR7, -UR6, URZ ;  /* 0x8000000607068290 */ /* 0x000fe4000fffe0ff */
[----:B------:R-:W-:Y:S02]  /*67b0*/  @!UP0 UIMAD UR38, UR4, UR5, UR38 ;  /* 0x00000005042682a4 */ /* 0x000fe4000f8e0226 */
[----:B------:R-:W-:Y:S02]  /*67c0*/  @!UP0 UIMAD UR37, UR6, UR14, UR37 ;  /* 0x0000000e062582a4 */ /* 0x000fe4000f8e0225 */
[----:B------:R-:W-:Y:S09]  /*67d0*/  ULOP3.LUT UP0, URZ, UR63, 0x90, URZ, 0xc0, !UPT ;  /* 0x000000903fff7892 */ /* 0x000ff2000f80c0ff */
[----:B------:R-:W-:Y:S05]  /*67e0*/  BRA.U !UP0, `(.L_x_116) ;  /* 0x0000000108407547 */ /* 0x000fea000b800000 */
[----:B------:R-:W1:Y:S01]  /*67f0*/  LDCU.64 UR8, c[0x4][0x88] ;  /* 0x01001100ff0877ac */ /* 0x000e620008000a00 */
[----:B------:R-:W-:Y:S01]  /*6800*/  MOV R3, 0x0 ;  /* 0x0000000000037802 */ /* 0x000fe20000000f00 */
[----:B------:R-:W-:Y:S02]  /*6810*/  HFMA2 R12, -RZ, RZ, 0, 5.9604644775390625e-08 ;  /* 0x00000001ff0c7431 */ /* 0x000fe400000001ff */
[----:B------:R-:W-:Y:S02]  /*6820*/  IMAD.MOV.U32 R8, RZ, RZ, 0x70 ;  /* 0x00000070ff087424 */ /* 0x000fe400078e00ff */
[----:B------:R-:W-:Y:S01]  /*6830*/  IMAD.MOV.U32 R13, RZ, RZ, RZ ;  /* 0x000000ffff0d7224 */ /* 0x000fe200078e00ff */
[----:B------:R-:W3:Y:S01]  /*6840*/  LDCU.64 UR6, c[0x4][0x90] ;  /* 0x01001200ff0677ac */ /* 0x000ee20008000a00 */
[----:B------:R-:W4:Y:S01]  /*6850*/  LDC.64 R2, c[0x4][R3] ;  /* 0x0100000003027b82 */ /* 0x000f220000000a00 */
[----:B------:R-:W2:Y:S01]  /*6860*/  LDCU.64 UR4, c[0x4][0x8] ;  /* 0x01000100ff0477ac */ /* 0x000ea20008000a00 */
[----:B-1----:R-:W-:Y:S01]  /*6870*/  MOV R5, UR9 ;  /* 0x0000000900057c02 */ /* 0x002fe20008000f00 */
[----:B------:R-:W-:Y:S01]  /*6880*/  IMAD.U32 R4, RZ, RZ, UR8 ;  /* 0x00000008ff047e24 */ /* 0x000fe2000f8e00ff */
[----:B---3--:R-:W-:Y:S01]  /*6890*/  MOV R7, UR7 ;  /* 0x0000000700077c02 */ /* 0x008fe20008000f00 */
[----:B------:R-:W-:Y:S01]  /*68a0*/  IMAD.U32 R6, RZ, RZ, UR6 ;  /* 0x00000006ff067e24 */ /* 0x000fe2000f8e00ff */
[----:B--2---:R-:W-:Y:S01]  /*68b0*/  MOV R11, UR5 ;  /* 0x00000005000b7c02 */ /* 0x004fe20008000f00 */
[----:B------:R-:W-:Y:S02]  /*68c0*/  IMAD.U32 R10, RZ, RZ, UR4 ;  /* 0x00000004ff0a7e24 */ /* 0x000fe4000f8e00ff */
[----:B------:R-:W-:Y:S07]  /*68d0*/  LEPC R20, `(.L_x_116) ;  /* 0x000000001014794e */ /* 0x000fee0000000000 */
[----:B----45:R-:W-:Y:S05]  /*68e0*/  CALL.ABS.NOINC R2 ;  /* 0x0000000002007343 */ /* 0x030fea0003c00000 */
.L_x_116:
[----:B------:R-:W-:Y:S01]  /*68f0*/  LOP3.LUT P0, RZ, R98, 0x90, RZ, 0xc0, !PT ;  /* 0x0000009062ff7812 */ /* 0x000fe2000780c0ff */
[----:B------:R-:W-:Y:S11]  /*6900*/  BSSY.RECONVERGENT B6, `(.L_x_117) ;  /* 0x0000013000067945 */ /* 0x000ff60003800200 */
[----:B------:R-:W-:Y:S01]  /*6910*/  @!UPT UIADD3 URZ, UPT, UPT, URZ, URZ, URZ ;  /* 0x000000fffffff290 */ /* 0x000fe2000fffe0ff */
[----:B------:R-:W-:Y:S05]  /*6920*/  @!P0 BRA `(.L_x_118) ;  /* 0x0000000000408947 */ /* 0x000fea0003800000 */
        /* <DEDUP_REMOVED lines=16> */
.L_x_118:
[----:B------:R-:W-:Y:S05]  /*6a30*/  BSYNC.RECONVERGENT B6 ;  /* 0x0000000000067941 */ /* 0x000fea0003800200 */
.L_x_117:
[----:B------:R-:W-:Y:S02]  /*6a40*/  ISETP.NE.U32.AND P0, PT, RZ, UR46, PT ;  /* 0x0000002eff007c0c */ /* 0x000fe4000bf05070 */
[C---:B------:R-:W-:Y:S02]  /*6a50*/  ISETP.NE.U32.AND P4, PT, R86.reuse, RZ, PT ;  /* 0x000000ff5600720c */ /* 0x040fe40003f85070 */
[----:B------:R-:W-:Y:S02]  /*6a60*/  ISETP.NE.U32.AND P1, PT, R86, RZ, PT ;  /* 0x000000ff5600720c */ /* 0x000fe40003f25070 */
[----:B------:R-:W-:Y:S02]  /*6a70*/  ISETP.NE.AND.EX P0, PT, RZ, UR47, PT, P0 ;  /* 0x0000002fff007c0c */ /* 0x000fe4000bf05300 */
[C---:B------:R-:W-:Y:S02]  /*6a80*/  ISETP.NE.AND.EX P4, PT, R87.reuse, RZ, PT, P4 ;  /* 0x000000ff5700720c */ /* 0x040fe40003f85340 */
[----:B------:R-:W-:Y:S02]  /*6a90*/  ISETP.NE.AND.EX P1, PT, R87, RZ, P0, P1 ;  /* 0x000000ff5700720c */ /* 0x000fe40000725310 */
[----:B------:R-:W-:Y:S02]  /*6aa0*/  ISETP.NE.U32.AND P5, PT, R82, RZ, PT ;  /* 0x000000ff5200720c */ /* 0x000fe40003fa5070 */
[----:B------:R-:W-:Y:S02]  /*6ab0*/  ISETP.NE.U32.AND P2, PT, RZ, UR46, PT ;  /* 0x0000002eff007c0c */ /* 0x000fe4000bf45070 */
[----:B------:R-:W-:Y:S02]  /*6ac0*/  PLOP3.LUT P0, PT, PT, PT, PT, 0x8, 0x80 ;  /* 0x000000000080781c */ /* 0x000fe40003f0e170 */
[----:B------:R-:W-:Y:S02]  /*6ad0*/  ISETP.NE.AND.EX P5, PT, R83, RZ, PT, P5 ;  /* 0x000000ff5300720c */ /* 0x000fe40003fa5350 */
[----:B------:R-:W-:Y:S03]  /*6ae0*/  ISETP.NE.AND.EX P2, PT, RZ, UR47, PT, P2 ;  /* 0x0000002fff007c0c */ /* 0x000fe6000bf45320 */
[----:B------:R-:W-:Y:S01]  /*6af0*/  @!P1 PLOP3.LUT P0, PT, P4, PT, PT, 0x80, 0x8 ;  /* 0x000000000008981c */ /* 0x000fe2000270f070 */
[----:B------:R-:W-:Y:S01]  /*6b00*/  @!UPT UIADD3 URZ, UPT, UPT, URZ, URZ, URZ ;  /* 0x000000fffffff290 */ /* 0x000fe2000fffe0ff */
[----:B------:R-:W-:Y:S11]  /*6b10*/  @!P4 BRA `(.L_x_119) ;  /* 0x000000000030c947 */ /* 0x000ff60003800000 */
[----:B------:R-:W-:Y:S01]  /*6b20*/  ISETP.NE.U32.AND P3, PT, R84, RZ, PT ;  /* 0x000000ff5400720c */ /* 0x000fe20003f65070 */
[----:B------:R-:W1:Y:S01]  /*6b30*/  LDCU.64 UR4, c[0x0][0x358] ;  /* 0x00006b00ff0477ac */ /* 0x000e620008000a00 */
[----:B------:R-:W-:Y:S02]  /*6b40*/  IMAD.MOV.U32 R90, RZ, RZ, 0x1 ;  /* 0x00000001ff5a7424 */ /* 0x000fe400078e00ff */
[----:B------:R-:W-:Y:S11]  /*6b50*/  ISETP.NE.AND.EX P3, PT, R85, RZ, PT, P3 ;  /* 0x000000ff5500720c */ /* 0x000ff60003f65330 */
[----:B------:R-:W-:Y:S02]  /*6b60*/  @!UPT UIADD3 URZ, UPT, UPT, URZ, URZ, URZ ;  /* 0x000000fffffff290 */ /* 0x000fe4000fffe0ff */
[----:B------:R-:W3:Y:S01]  /*6b70*/  @P3 LDC.64 R2, c[0x0][0x888] ;  /* 0x00022200ff023b82 */ /* 0x000ee20000000a00 */
[----:B--2---:R-:W-:Y:S04]  /*6b80*/  @P3 IMAD R0, R86, UR36, RZ ;  /* 0x0000002456003c24 */ /* 0x004fe8000f8e02ff */
[----:B---3--:R-:W-:Y:S04]  /*6b90*/  @P3 IMAD.WIDE R2, R0, 0x4, R2 ;  /* 0x0000000400023825 */ /* 0x008fe800078e0202 */
[----:B------:R-:W-:Y:S01]  /*6ba0*/  HFMA2 R0, -RZ, RZ, 0, 5.9604644775390625e-08 ;  /* 0x00000001ff007431 */ /* 0x000fe200000001ff */
[----:B-1---5:R1:W5:Y:S04]  /*6bb0*/  @P3 LDG.E R41, desc[UR4][R2.64] ;  /* 0x0000000402293981 */ /* 0x022368000c1e1900 */
[----:B------:R-:W-:Y:S01]  /*6bc0*/  @!P3 PRMT R90, R0, 0x7610, R90 ;  /* 0x00007610005ab816 */ /* 0x000fe2000000005a */
[----:B-1----:R-:W3:Y:S06]  /*6bd0*/  @!P3 LDC R41, c[0x0][0x880] ;  /* 0x00022000ff29bb82 */ /* 0x002eec0000000800 */
.L_x_119:
[----:B------:R-:W-:Y:S05]  /*6be0*/  @!P5 BRA `(.L_x_120) ;  /* 0x000000000024d947 */ /* 0x000fea0003800000 */
[----:B------:R-:W-:Y:S01]  /*6bf0*/  ISETP.NE.U32.AND P3, PT, R80, RZ, PT ;  /* 0x000000ff5000720c */ /* 0x000fe20003f65070 */
[----:B------:R-:W1:Y:S03]  /*6c00*/  LDCU.64 UR4, c[0x0][0x358] ;  /* 0x00006b00ff0477ac */ /* 0x000e660008000a00 */
[----:B------:R-:W-:Y:S11]  /*6c10*/  ISETP.NE.AND.EX P3, PT, R81, RZ, PT, P3 ;  /* 0x000000ff5100720c */ /* 0x000ff60003f65330 */
[----:B------:R-:W-:Y:S02]  /*6c20*/  @!UPT UIADD3 URZ, UPT, UPT, URZ, URZ, URZ ;  /* 0x000000fffffff290 */ /* 0x000fe4000fffe0ff */
[----:B------:R-:W4:Y:S01]  /*6c30*/  @P3 LDC.64 R2, c[0x0][0x8a8] ;  /* 0x00022a00ff023b82 */ /* 0x000f220000000a00 */
[----:B--2---:R-:W-:Y:S04]  /*6c40*/  @P3 IMAD R0, R82, UR36, RZ ;  /* 0x0000002452003c24 */ /* 0x004fe8000f8e02ff */
[----:B----4-:R-:W-:Y:S05]  /*6c50*/  @P3 IMAD.WIDE R2, R0, 0x4, R2 ;  /* 0x0000000400023825 */ /* 0x010fea00078e0202 */
[----:B-1---5:R1:W5:Y:S02]  /*6c60*/  @P3 LDG.E R38, desc[UR4][R2.64] ;  /* 0x0000000402263981 */ /* 0x022364000c1e1900 */
[----:B-1----:R-:W4:Y:S02]  /*6c70*/  @!P3 LDC R38, c[0x0][0x8a0] ;  /* 0x00022800ff26bb82 */ /* 0x002f240000000800 */
.L_x_120:
[----:B---3-5:R-:W-:Y:S01]  /*6c80*/  FSETP.NEU.AND P3, PT, R41, RZ, PT ;  /* 0x000000ff2900720b */ /* 0x028fe20003f6d000 */
[----:B------:R-:W-:Y:S01]  /*6c90*/  BSSY B1, `(.L_x_121) ;  /* 0x0000040000017945 */ /* 0x000fe20003800000 */
[----:B------:R-:W-:Y:S01]  /*6ca0*/  SEL R3, RZ, 0xffffffff, P2 ;  /* 0xffffffffff037807 */ /* 0x000fe20001000000 */
[----:B------:R-:W-:Y:S01]  /*6cb0*/  IMAD.MOV.U32 R71, RZ, RZ, 0x1 ;  /* 0x00000001ff477424 */ /* 0x000fe200078e00ff */
[----:B--2---:R-:W-:Y:S01]  /*6cc0*/  @!P1 SEL R0, RZ, 0xffffffff, P3 ;  /* 0xffffffffff009807 */ /* 0x004fe20001800000 */
[----:B------:R-:W-:Y:S01]  /*6cd0*/  IMAD R39, R36, 0x80, R37 ;  /* 0x0000008024277824 */ /* 0x000fe200078e0225 */
[----:B------:R-:W-:Y:S02]  /*6ce0*/  LOP3.LUT P2, RZ, R90, 0xff, RZ, 0xc0, !PT ;  /* 0x000000ff5aff7812 */ /* 0x000fe4000784c0ff */
[----:B------:R-:W-:Y:S02]  /*6cf0*/  CS2R R78, SRZ ;  /* 0x00000000004e7805 */ /* 0x000fe4000001ff00 */
[----:B------:R-:W-:Y:S02]  /*6d00*/  LEA R5, R95, UR43, 0x3 ;  /* 0x0000002b5f057c11 */ /* 0x000fe4000f8e18ff */
[----:B------:R-:W-:Y:S02]  /*6d10*/  CS2R R76, SRZ ;  /* 0x00000000004c7805 */ /* 0x000fe4000001ff00 */
[----:B------:R-:W-:Y:S02]  /*6d20*/  @P0 SEL R0, R3, R0, !P2 ;  /* 0x0000000003000207 */ /* 0x000fe40005000000 */
[----:B------:R-:W-:Y:S02]  /*6d30*/  CS2R R74, SRZ ;  /* 0x00000000004a7805 */ /* 0x000fe4000001ff00 */
[----:B------:R-:W-:Y:S02]  /*6d40*/  LEA R92, R36, UR43, 0x3 ;  /* 0x0000002b245c7c11 */ /* 0x000fe4000f8e18ff */
[----:B------:R-:W-:Y:S02]  /*6d50*/  CS2R R72, SRZ ;  /* 0x0000000000487805 */ /* 0x000fe4000001ff00 */
[----:B------:R-:W-:Y:S02]  /*6d60*/  @!P1 LOP3.LUT R0, R0, 0x1, RZ, 0xc0, !PT ;  /* 0x0000000100009812 */ /* 0x000fe400078ec0ff */
[----:B------:R-:W-:Y:S02]  /*6d70*/  SHF.L.U32 R7, R97, 0x1f, RZ ;  /* 0x0000001f61077819 */ /* 0x000fe400000006ff */
[----:B------:R-:W-:Y:S02]  /*6d80*/  ISETP.NE.U32.OR P6, PT, R0, 0x1, P1 ;  /* 0x000000010000780c */ /* 0x000fe40000fc5470 */
[----:B------:R-:W-:Y:S02]  /*6d90*/  SEL R0, RZ, 0xffffffff, P3 ;  /* 0xffffffffff007807 */ /* 0x000fe40001800000 */
[----:B------:R-:W-:Y:S02]  /*6da0*/  P2R R103, PR, RZ, 0x40 ;  /* 0x00000040ff677803 */ /* 0x000fe40000000000 */
[----:B------:R-:W-:Y:S04]  /*6db0*/  @P4 SEL R0, R3, R0, !P2 ;  /* 0x0000000003004207 */ /* 0x000fe80005000000 */
[----:B------:R-:W-:Y:S03]  /*6dc0*/  LOP3.LUT R0, R0, 0x1, RZ, 0xc0, !PT ;  /* 0x0000000100007812 */ /* 0x000fe600078ec0ff */
[----:B------:R-:W-:Y:S02]  /*6dd0*/  @P6 SHF.L.U32 R2, R94, 0x1f, RZ ;  /* 0x0000001f5e026819 */ /* 0x000fe400000006ff */
[----:B------:R-:W-:Y:S02]  /*6de0*/  ISETP.NE.U32.AND P5, PT, R0, 0x1, PT ;  /* 0x000000010000780c */ /* 0x000fe40003fa5070 */
[----:B------:R-:W1:Y:S02]  /*6df0*/  @P6 SYNCS.PHASECHK.TRANS64.TRYWAIT P1, [R5+URZ+0x100], R2 ;  /* 0x00010002050065a7 */ /* 0x000e6400080211ff */
[----:B------:R-:W-:Y:S01]  /*6e00*/  P2R R101, PR, RZ, 0x20 ;  /* 0x00000020ff657803 */ /* 0x000fe20000000000 */
[----:B------:R2:W3:Y:S01]  /*6e10*/  SYNCS.PHASECHK.TRANS64.TRYWAIT P0, [R92+URZ+0x170], R7 ;  /* 0x000170075c0075a7 */ /* 0x0004e200080011ff */
[----:B-1----:R-:W-:Y:S01]  /*6e20*/  @P6 SEL R71, RZ, 0x1, !P1 ;  /* 0x00000001ff476807 */ /* 0x002fe20004800000 */
[----:B--2---:R-:W-:Y:S06]  /*6e30*/  @!P6 BRA `(.L_x_122) ;  /* 0x000000000094e947 */ /* 0x004fec0003800000 */
[----:B------:R-:W-:Y:S01]  /*6e40*/  @P5 IMAD R4, R95, 0x1000, R88 ;  /* 0x000010005f045824 */ /* 0x000fe200078e0258 */
[----:B------:R-:W-:Y:S01]  /*6e50*/  LOP3.LUT P6, RZ, R89, 0x80, RZ, 0xc0, !PT ;  /* 0x0000008059ff7812 */ /* 0x000fe200078cc0ff */
[----:B------:R-:W1:Y:S01]  /*6e60*/  S2R R0, SR_CgaCtaId ;  /* 0x0000000000007919 */ /* 0x000e620000008800 */
[----:B------:R-:W-:Y:S01]  /*6e70*/  ISETP.NE.AND P2, PT, R71, RZ, PT ;  /* 0x000000ff4700720c */ /* 0x000fe20003f45270 */
[----:B------:R-:W-:Y:S01]  /*6e80*/  @P5 VIADD R3, R4, UR43 ;  /* 0x0000002b04035c36 */ /* 0x000fe20008000000 */
[----:B------:R-:W-:Y:S01]  /*6e90*/  PLOP3.LUT P1, PT, PT, PT, PT, 0x8, 0x80 ;  /* 0x000000000080781c */ /* 0x000fe20003f2e170 */
[----:B------:R-:W-:Y:S01]  /*6ea0*/  BSSY B0, `(.L_x_123) ;  /* 0x000000d000007945 */ /* 0x000fe20003800000 */
[----:B------:R-:W-:Y:S01]  /*6eb0*/  @P5 PLOP3.LUT P1, PT, P6, PT, PT, 0x80, 0x8 ;  /* 0x000000000008581c */ /* 0x000fe2000372f070 */
[C---:B------:R-:W-:Y:S01]  /*6ec0*/  @P5 VIADD R2, R3.reuse, 0x300 ;  /* 0x0000030003025836 */ /* 0x040fe20000000000 */
[----:B------:R-:W-:Y:S01]  /*6ed0*/  CS2R R74, SRZ ;  /* 0x00000000004a7805 */ /* 0x000fe2000001ff00 */
[----:B------:R-:W-:Y:S01]  /*6ee0*/  @P5 VIADD R3, R3, 0x310 ;  /* 0x0000031003035836 */ /* 0x000fe20000000000 */
[----:B------:R-:W-:Y:S02]  /*6ef0*/  CS2R R72, SRZ ;  /* 0x0000000000487805 */ /* 0x000fe4000001ff00 */
[----:B------:R-:W-:Y:S02]  /*6f00*/  CS2R R78, SRZ ;  /* 0x00000000004e7805 */ /* 0x000fe4000001ff00 */
[----:B------:R-:W-:Y:S05]  /*6f10*/  CS2R R76, SRZ ;  /* 0x00000000004c7805 */ /* 0x000fea000001ff00 */
[----:B------:R-:W-:Y:S01]  /*6f20*/  @P1 VIADD R3, R2, 0xfffffff0 ;  /* 0xfffffff002031836 */ /* 0x000fe20000000000 */
[----:B------:R-:W-:Y:S06]  /*6f30*/  @P2 BRA `(.L_x_124) ;  /* 0x00000000000c2947 */ /* 0x000fec0003800000 */
[----:B------:R-:W-:Y:S04]  /*6f40*/  SHF.L.U32 R2, R94, 0x1f, RZ ;  /* 0x0000001f5e027819 */ /* 0x000fe800000006ff */
[----:B------:R-:W2:Y:S02]  /*6f50*/  SYNCS.PHASECHK.TRANS64.TRYWAIT P1, [R5+URZ+0x100], R2 ;  /* 0x00010002050075a7 */ /* 0x000ea400080211ff */
[----:B--2---:R-:W-:Y:S05]  /*6f60*/  @!P1 BRA `(.L_x_125) ;  /* 0x0000004400ac9947 */ /* 0x004fea0003800000 */
.L_x_124:
[----:B------:R-:W-:Y:S05]  /*6f70*/  BSYNC B0 ;  /* 0x0000000000007941 */ /* 0x000fea0003800000 */
.L_x_123:
[----:B------:R-:W-:Y:S01]  /*6f80*/  ISETP.NE.AND P1, PT, R101, RZ, PT ;  /* 0x000000ff6500720c */ /* 0x000fe20003f25270 */
[----:B--2---:R-:W-:Y:S02]  /*6f90*/  VIADD R5, R5, 0x120 ;  /* 0x0000012005057836 */ /* 0x004fe40000000000 */
[----:B------:R-:W-:Y:S03]  /*6fa0*/  VIADD R95, R95, 0x1 ;  /* 0x000000015f5f7836 */ /* 0x000fe60000000000 */
[----:B-1----:R-:W-:Y:S07]  /*6fb0*/  PRMT R0, R0, 0x654, R5 ;  /* 0x0000065400007816 */ /* 0x002fee0000000005 */
[----:B------:R1:W2:Y:S04]  /*6fc0*/  @P1 LDS.128 R72, [R4+UR43+0x300] ;  /* 0x0003002b04481984 */ /* 0x0002a80008000c00 */
[----:B------:R1:W1:Y:S01]  /*6fd0*/  @P1 LDS.128 R76, [R3] ;  /* 0x00000000034c1984 */ /* 0x0002620000000c00 */
[C---:B------:R-:W-:Y:S01]  /*6fe0*/  ISETP.NE.AND P1, PT, R95.reuse, 0x4, PT ;  /* 0x000000045f00780c */ /* 0x040fe20003f25270 */
[----:B------:R-:W-:Y:S01]  /*6ff0*/  @!PT LDS RZ, [RZ] ;  /* 0x00000000fffff984 */ /* 0x000fe20000000800 */
[----:B------:R-:W-:Y:S01]  /*7000*/  @!PT LDS RZ, [RZ] ;  /* 0x00000000fffff984 */ /* 0x000fe20000000800 */
[----:B------:R-:W-:Y:S01]  /*7010*/  @!PT LDS RZ, [RZ] ;  /* 0x00000000fffff984 */ /* 0x000fe20000000800 */
[----:B------:R-:W-:Y:S01]  /*7020*/  @!PT LDS RZ, [RZ] ;  /* 0x00000000fffff984 */ /* 0x000fe20000000800 */
[----:B------:R5:W-:Y:S06]  /*7030*/  MEMBAR.ALL.CTA ;  /* 0x0000000000007992 */ /* 0x000bec0000008000 */
[----:B-----5:R-:W5:Y:S01]  /*7040*/  FENCE.VIEW.ASYNC.S ;  /* 0x00000000000073c6 */ /* 0x020f620000000000 */
[----:B------:R-:W-:Y:S02]  /*7050*/  SEL R5, RZ, 0x1, P1 ;  /* 0x00000001ff057807 */ /* 0x000fe40000800000 */
[----:B------:R-:W-:Y:S02]  /*7060*/  SEL R95, R95, RZ, P1 ;  /* 0x000000ff5f5f7207 */ /* 0x000fe40000800000 */
[----:B------:R-:W-:Y:S01]  /*7070*/  LOP3.LUT R94, R94, R5, RZ, 0x3c, !PT ;  /* 0x000000055e5e7212 */ /* 0x000fe200078e3cff */
[----:B-----5:R1:W-:Y:S06]  /*7080*/  SYNCS.ARRIVE.TRANS64.RED.A1T0 RZ, [R0+URZ], RZ ;  /* 0x000000ff00ff79a7 */ /* 0x0203ec00081004ff */
.L_x_122:
[----:B------:R-:W-:Y:S05]  /*7090*/  BSYNC B1 ;  /* 0x0000000000017941 */ /* 0x000fea0003800000 */
.L_x_121:
[----:B-1----:R-:W-:Y:S04]  /*70a0*/  SHF.R.U32.HI R0, RZ, 0x15, R39 ;  /* 0x00000015ff007819 */ /* 0x002fe80000011627 */
[----:B------:R-:W-:Y:S01]  /*70b0*/  LOP3.LUT P1, RZ, R0, 0x3, R91, 0x48, !PT ;  /* 0x0000000300ff7812 */ /* 0x000fe2000782485b */
[----:B------:R-:W-:Y:S01]  /*70c0*/  @!UPT UIADD3 URZ, UPT, UPT, URZ, URZ, URZ ;  /* 0x000000fffffff290 */ /* 0x000fe2000fffe0ff */
[----:B---3--:R-:W-:Y:S11]  /*70d0*/  @P0 BRA `(.L_x_126) ;  /* 0x0000000000080947 */ /* 0x008ff60003800000 */
[----:B------:R-:W1:Y:S02]  /*70e0*/  SYNCS.PHASECHK.TRANS64.TRYWAIT P0, [R92+URZ+0x170], R7 ;  /* 0x000170075c0075a7 */ /* 0x000e6400080011ff */
[----:B-1----:R-:W-:Y:S05]  /*70f0*/  @!P0 BRA `(.L_x_127) ;  /* 0x00000044005c8947 */ /* 0x002fea0003800000 */
.L_x_126:
[----:B------:R-:W-:Y:S05]  /*7100*/  @!P1 BRA `(.L_x_128) ;  /* 0x0000000000409947 */ /* 0x000fea0003800000 */
[----:B------:R-:W3:Y:S01]  /*7110*/  LDCU.64 UR8, c[0x4][0x78] ;  /* 0x01000f00ff0877ac */ /* 0x000ee20008000a00 */
[----:B------:R-:W-:Y:S01]  /*7120*/  MOV R3, 0x0 ;  /* 0x0000000000037802 */ /* 0x000fe20000000f00 */
[----:B------:R-:W-:Y:S02]  /*7130*/  HFMA2 R12, -RZ, RZ, 0, 5.9604644775390625e-08 ;  /* 0x00000001ff0c7431 */ /* 0x000fe400000001ff */
[----:B------:R-:W-:Y:S02]  /*7140*/  IMAD.MOV.U32 R8, RZ, RZ, 0x192 ;  /* 0x00000192ff087424 */ /* 0x000fe400078e00ff */
[----:B------:R-:W-:Y:S01]  /*7150*/  IMAD.MOV.U32 R13, RZ, RZ, RZ ;  /* 0x000000ffff0d7224 */ /* 0x000fe200078e00ff */
[----:B------:R-:W1:Y:S01]  /*7160*/  LDCU.64 UR6, c[0x4][0x80] ;  /* 0x01001000ff0677ac */ /* 0x000e620008000a00 */
[----:B------:R-:W2:Y:S01]  /*7170*/  LDC.64 R2, c[0x4][R3] ;  /* 0x0100000003027b82 */ /* 0x000ea20000000a00 */
[----:B------:R-:W5:Y:S01]  /*7180*/  LDCU.64 UR4, c[0x4][0x18] ;  /* 0x01000300ff0477ac */ /* 0x000f620008000a00 */
[----:B---3--:R-:W-:Y:S01]  /*7190*/  MOV R5, UR9 ;  /* 0x0000000900057c02 */ /* 0x008fe20008000f00 */
[----:B------:R-:W-:Y:S01]  /*71a0*/  IMAD.U32 R4, RZ, RZ, UR8 ;  /* 0x00000008ff047e24 */ /* 0x000fe2000f8e00ff */
[----:B-1----:R-:W-:Y:S01]  /*71b0*/  MOV R7, UR7 ;  /* 0x0000000700077c02 */ /* 0x002fe20008000f00 */
[----:B------:R-:W-:Y:S01]  /*71c0*/  IMAD.U32 R6, RZ, RZ, UR6 ;  /* 0x00000006ff067e24 */ /* 0x000fe2000f8e00ff */
[----:B-----5:R-:W-:Y:S01]  /*71d0*/  MOV R11, UR5 ;  /* 0x00000005000b7c02 */ /* 0x020fe20008000f00 */
[----:B------:R-:W-:Y:S02]  /*71e0*/  IMAD.U32 R10, RZ, RZ, UR4 ;  /* 0x00000004ff0a7e24 */ /* 0x000fe4000f8e00ff */
[----:B------:R-:W-:Y:S07]  /*71f0*/  LEPC R20, `(.L_x_128) ;  /* 0x000000001014794e */ /* 0x000fee0000000000 */
[----:B--2-4-:R-:W-:Y:S05]  /*7200*/  CALL.ABS.NOINC R2 ;  /* 0x0000000002007343 */ /* 0x014fea0003c00000 */
.L_x_128:
[-C--:B--2---:R-:W-:Y:S01]  /*7210*/  F2FP.F16.E5M2.UNPACK_B R42, R72.reuse ;  /* 0x00000048ff2a723e */ /* 0x084fe200020004ff */
[----:B------:R-:W-:Y:S05]  /*7220*/  WARPSYNC.ALL ;  /* 0x0000000000007948 */ /* 0x000fea0003800000 */
[----:B------:R-:W-:Y:S01]  /*7230*/  R2UR UR4, R39 ;  /* 0x00000000270472ca */ /* 0x000fe200000e0000 */
[--C-:B------:R-:W-:Y:S01]  /*7240*/  HADD2.F32 R40, -RZ, R42.reuse.H0_H0 ;  /* 0x2000002aff287230 */ /* 0x100fe20000004100 */
[----:B------:R-:W-:Y:S01]  /*7250*/  F2FP.F16.E5M2.UNPACK_B R43, R72.H1 ;  /* 0x00000048ff2b723e */ /* 0x000fe200030004ff */
[----:B------:R-:W-:Y:S01]  /*7260*/  HADD2.F32 R42, -RZ, R42.H1_H1 ;  /* 0x3000002aff2a7230 */ /* 0x000fe20000004100 */
[-C--:B------:R-:W-:Y:S01]  /*7270*/  F2FP.F16.E5M2.UNPACK_B R45, R73.reuse ;  /* 0x00000049ff2d723e */ /* 0x080fe200020004ff */
[----:B------:R-:W-:Y:S01]  /*7280*/  BSSY.RECONVERGENT B0, `(.L_x_129) ;  /* 0x000009e000007945 */ /* 0x000fe20003800200 */
[----:B------:R-:W-:Y:S01]  /*7290*/  F2FP.F16.E5M2.UNPACK_B R47, R73.H1 ;  /* 0x00000049ff2f723e */ /* 0x000fe200030004ff */
[--C-:B------:R-:W-:Y:S01]  /*72a0*/  HADD2.F32 R44, -RZ, R43.reuse.H0_H0 ;  /* 0x2000002bff2c7230 */ /* 0x100fe20000004100 */
[-C--:B------:R-:W-:Y:S01]  /*72b0*/  F2FP.F16.E5M2.UNPACK_B R49, R74.reuse ;  /* 0x0000004aff31723e */ /* 0x080fe200020004ff */
[----:B------:R-:W-:Y:S01]  /*72c0*/  HADD2.F32 R46, -RZ, R43.H1_H1 ;  /* 0x3000002bff2e7230 */ /* 0x000fe20000004100 */
[----:B------:R-:W-:Y:S01]  /*72d0*/  F2FP.F16.E5M2.UNPACK_B R51, R74.H1 ;  /* 0x0000004aff33723e */ /* 0x000fe200030004ff */
[--C-:B------:R-:W-:Y:S01]  /*72e0*/  HADD2.F32 R43, -RZ, R45.reuse.H0_H0 ;  /* 0x2000002dff2b7230 */ /* 0x100fe20000004100 */
[-C--:B------:R-:W-:Y:S01]  /*72f0*/  F2FP.F16.E5M2.UNPACK_B R53, R75.reuse ;  /* 0x0000004bff35723e */ /* 0x080fe200020004ff */
[----:B-1----:R-:W4:Y:S01]  /*7300*/  LDTM.x32 R4, tmem[UR4] ;  /* 0x00000004000479ee */ /* 0x002f2200082c0000 */
[----:B------:R-:W-:Y:S01]  /*7310*/  F2FP.F16.E5M2.UNPACK_B R55, R75.H1 ;  /* 0x0000004bff37723e */ /* 0x000fe200030004ff */
[----:B------:R-:W-:Y:S01]  /*7320*/  HADD2.F32 R48, -RZ, R45.H1_H1 ;  /* 0x3000002dff307230 */ /* 0x000fe20000004100 */
[-C--:B------:R-:W-:Y:S01]  /*7330*/  F2FP.F16.E5M2.UNPACK_B R57, R76.reuse ;  /* 0x0000004cff39723e */ /* 0x080fe200020004ff */
[----:B------:R-:W-:Y:S01]  /*7340*/  HADD2.F32 R52, -RZ, R49.H1_H1 ;  /* 0x30000031ff347230 */ /* 0x000fe20000004100 */
[----:B------:R-:W-:Y:S01]  /*7350*/  IADD3 R113, PT, PT, R88, UR43, RZ ;  /* 0x0000002b58717c10 */ /* 0x000fe2000fffe0ff */
[----:B------:R-:W-:Y:S01]  /*7360*/  HADD2.F32 R56, -RZ, R53.H1_H1 ;  /* 0x30000035ff387230 */ /* 0x000fe20000004100 */
[----:B------:R-:W-:Y:S01]  /*7370*/  MOV R102, 0x10 ;  /* 0x0000001000667802 */ /* 0x000fe20000000f00 */
[----:B------:R-:W-:Y:S01]  /*7380*/  HADD2.F32 R60, -RZ, R57.H1_H1 ;  /* 0x30000039ff3c7230 */ /* 0x000fe20000004100 */
[----:B------:R-:W-:Y:S01]  /*7390*/  LOP3.LUT P5, RZ, R89, 0x80, RZ, 0xc0, !PT ;  /* 0x0000008059ff7812 */ /* 0x000fe200078ac0ff */
[--C-:B------:R-:W-:Y:S01]  /*73a0*/  HADD2.F32 R45, -RZ, R47.reuse.H0_H0 ;  /* 0x2000002fff2d7230 */ /* 0x100fe20000004100 */
[----:B------:R-:W-:Y:S01]  /*73b0*/  F2FP.F16.E5M2.UNPACK_B R59, R76.H1 ;  /* 0x0000004cff3b723e */ /* 0x000fe200030004ff */
[----:B------:R-:W-:Y:S01]  /*73c0*/  HADD2.F32 R50, -RZ, R47.H1_H1 ;  /* 0x3000002fff327230 */ /* 0x000fe20000004100 */
[----:B------:R-:W-:Y:S01]  /*73d0*/  SEL R102, R102, 0xfffffff0, !P5 ;  /* 0xfffffff066667807 */ /* 0x000fe20006800000 */
[----:B------:R-:W-:Y:S01]  /*73e0*/  HADD2.F32 R47, -RZ, R49.H0_H0 ;  /* 0x20000031ff2f7230 */ /* 0x000fe20000004100 */
[-C--:B------:R-:W-:Y:S01]  /*73f0*/  F2FP.F16.E5M2.UNPACK_B R61, R77.reuse ;  /* 0x0000004dff3d723e */ /* 0x080fe200020004ff */
[--C-:B------:R-:W-:Y:S01]  /*7400*/  HADD2.F32 R49, -RZ, R51.reuse.H0_H0 ;  /* 0x20000033ff317230 */ /* 0x100fe20000004100 */
[----:B------:R-:W-:Y:S01]  /*7410*/  IADD3 R100, PT, PT, R113, R102, RZ ;  /* 0x0000006671647210 */ /* 0x000fe20007ffe0ff */
[----:B------:R-:W-:Y:S01]  /*7420*/  HADD2.F32 R54, -RZ, R51.H1_H1 ;  /* 0x30000033ff367230 */ /* 0x000fe20000004100 */
[----:B------:R-:W-:Y:S01]  /*7430*/  F2FP.F16.E5M2.UNPACK_B R63, R77.H1 ;  /* 0x0000004dff3f723e */ /* 0x000fe200030004ff */
[----:B------:R-:W-:Y:S01]  /*7440*/  HADD2.F32 R51, -RZ, R53.H0_H0 ;  /* 0x20000035ff337230 */ /* 0x000fe20000004100 */
[-C--:B------:R-:W-:Y:S01]  /*7450*/  F2FP.F16.E5M2.UNPACK_B R65, R78.reuse ;  /* 0x0000004eff41723e */ /* 0x080fe200020004ff */
[----:B------:R-:W-:Y:S01]  /*7460*/  HADD2.F32 R64, -RZ, R61.H1_H1 ;  /* 0x3000003dff407230 */ /* 0x000fe20000004100 */
[----:B------:R-:W-:Y:S01]  /*7470*/  F2FP.F16.E5M2.UNPACK_B R67, R78.H1 ;  /* 0x0000004eff43723e */ /* 0x000fe200030004ff */
[C---:B----4-:R-:W-:Y:S01]  /*7480*/  FMUL R0, R38.reuse, R4 ;  /* 0x0000000426007220 */ /* 0x050fe20000400000 */
[C---:B------:R-:W-:Y:S01]  /*7490*/  FMUL R2, R38.reuse, R5 ;  /* 0x0000000526027220 */ /* 0x040fe20000400000 */
[C---:B------:R-:W-:Y:S01]  /*74a0*/  FMUL R4, R38.reuse, R8 ;  /* 0x0000000826047220 */ /* 0x040fe20000400000 */
[C---:B------:R-:W-:Y:S01]  /*74b0*/  FMUL R5, R38.reuse, R9 ;  /* 0x0000000926057220 */ /* 0x040fe20000400000 */
[C---:B------:R-:W-:Y:S01]  /*74c0*/  FFMA R0, R41.reuse, R40, R0 ;  /* 0x0000002829007223 */ /* 0x040fe20000000000 */
[C---:B------:R-:W-:Y:S01]  /*74d0*/  FFMA R2, R41.reuse, R42, R2 ;  /* 0x0000002a29027223 */ /* 0x040fe20000000002 */
[C---:B------:R-:W-:Y:S01]  /*74e0*/  FMUL R8, R38.reuse, R12 ;  /* 0x0000000c26087220 */ /* 0x040fe20000400000 */
[C---:B------:R-:W-:Y:S01]  /*74f0*/  FMUL R9, R38.reuse, R13 ;  /* 0x0000000d26097220 */ /* 0x040fe20000400000 */
[C---:B------:R-:W-:Y:S01]  /*7500*/  FMUL R12, R38.reuse, R16 ;  /* 0x00000010260c7220 */ /* 0x040fe20000400000 */
[C---:B------:R-:W-:Y:S01]  /*7510*/  FMUL R13, R38.reuse, R17 ;  /* 0x00000011260d7220 */ /* 0x040fe20000400000 */
[C---:B------:R-:W-:Y:S01]  /*7520*/  FMUL R16, R38.reuse, R20 ;  /* 0x0000001426107220 */ /* 0x040fe20000400000 */
[C---:B------:R-:W-:Y:S01]  /*7530*/  FMUL R17, R38.reuse, R21 ;  /* 0x0000001526117220 */ /* 0x040fe20000400000 */
[C---:B------:R-:W-:Y:S01]  /*7540*/  FMUL R20, R38.reuse, R24 ;  /* 0x0000001826147220 */ /* 0x040fe20000400000 */
[C---:B------:R-:W-:Y:S01]  /*7550*/  FMUL R21, R38.reuse, R25 ;  /* 0x0000001926157220 */ /* 0x040fe20000400000 */
[----:B------:R-:W-:Y:S02]  /*7560*/  HADD2.F32 R68, -RZ, R65.H1_H1 ;  /* 0x30000041ff447230 */ /* 0x000fe40000004100 */
[C---:B------:R-:W-:Y:S01]  /*7570*/  FMUL R24, R38.reuse, R28 ;  /* 0x0000001c26187220 */ /* 0x040fe20000400000 */
[C---:B------:R-:W-:Y:S01]  /*7580*/  FMUL R25, R38.reuse, R29 ;  /* 0x0000001d26197220 */ /* 0x040fe20000400000 */
[C---:B------:R-:W-:Y:S01]  /*7590*/  FMUL R28, R38.reuse, R32 ;  /* 0x00000020261c7220 */ /* 0x040fe20000400000 */
[C---:B------:R-:W-:Y:S01]  /*75a0*/  FMUL R29, R38.reuse, R33 ;  /* 0x00000021261d7220 */ /* 0x040fe20000400000 */
[C---:B------:R-:W-:Y:S01]  /*75b0*/  FMUL R3, R38.reuse, R6 ;  /* 0x0000000626037220 */ /* 0x040fe20000400000 */
[C---:B------:R-:W-:Y:S01]  /*75c0*/  FMUL R7, R38.reuse, R7 ;  /* 0x0000000726077220 */ /* 0x040fe20000400000 */
[C---:B------:R-:W-:Y:S01]  /*75d0*/  FMUL R6, R38.reuse, R10 ;  /* 0x0000000a26067220 */ /* 0x040fe20000400000 */
[-C--:B------:R-:W-:Y:S01]  /*75e0*/  F2FP.F16.E5M2.UNPACK_B R40, R79.reuse ;  /* 0x0000004fff28723e */ /* 0x080fe200020004ff */
[C---:B------:R-:W-:Y:S01]  /*75f0*/  FFMA R3, R41.reuse, R44, R3 ;  /* 0x0000002c29037223 */ /* 0x040fe20000000003 */
[C---:B------:R-:W-:Y:S01]  /*7600*/  FFMA R7, R41.reuse, R46, R7 ;  /* 0x0000002e29077223 */ /* 0x040fe20000000007 */
[----:B------:R-:W-:Y:S01]  /*7610*/  F2FP.F16.E5M2.UNPACK_B R42, R79.H1 ;  /* 0x0000004fff2a723e */ /* 0x000fe200030004ff */
[C---:B------:R-:W-:Y:S01]  /*7620*/  FFMA R4, R41.reuse, R43, R4 ;  /* 0x0000002b29047223 */ /* 0x040fe20000000004 */
[----:B------:R-:W-:Y:S01]  /*7630*/  FFMA R5, R41, R48, R5 ;  /* 0x0000003029057223 */ /* 0x000fe20000000005 */
[----:B------:R-:W-:Y:S01]  /*7640*/  ISETP.NE.AND P0, PT, R99, RZ, PT ;  /* 0x000000ff6300720c */ /* 0x000fe20003f05270 */
[----:B------:R-:W-:Y:S01]  /*7650*/  FFMA R6, R41, R45, R6 ;  /* 0x0000002d29067223 */ /* 0x000fe20000000006 */
[----:B------:R-:W-:Y:S01]  /*7660*/  F2FP.SATFINITE.E5M2.F32.PACK_AB_MERGE_C R105, R7, R3, RZ ;  /* 0x000000030769723e */ /* 0x000fe200048060ff */
[C---:B------:R-:W-:Y:S01]  /*7670*/  FMUL R11, R38.reuse, R11 ;  /* 0x0000000b260b7220 */ /* 0x040fe20000400000 */
[C---:B------:R-:W-:Y:S01]  /*7680*/  FMUL R10, R38.reuse, R14 ;  /* 0x0000000e260a7220 */ /* 0x040fe20000400000 */
[----:B------:R-:W-:Y:S01]  /*7690*/  FMUL R15, R38, R15 ;  /* 0x0000000f260f7220 */ /* 0x000fe20000400000 */
[----:B------:R-:W-:Y:S01]  /*76a0*/  F2FP.SATFINITE.E5M2.F32.PACK_AB_MERGE_C R104, R2, R0, R105 ;  /* 0x000000000268723e */ /* 0x000fe20004806069 */
[C---:B------:R-:W-:Y:S01]  /*76b0*/  FFMA R11, R41.reuse, R50, R11 ;  /* 0x00000032290b7223 */ /* 0x040fe2000000000b */
[----:B------:R-:W-:Y:S01]  /*76c0*/  FFMA R8, R41, R47, R8 ;  /* 0x0000002f29087223 */ /* 0x000fe20000000008 */
[----:B------:R-:W-:Y:S01]  /*76d0*/  ISETP.NE.AND P6, PT, R103, RZ, PT ;  /* 0x000000ff6700720c */ /* 0x000fe20003fc5270 */
[----:B------:R-:W-:Y:S01]  /*76e0*/  FFMA R9, R41, R52, R9 ;  /* 0x0000003429097223 */ /* 0x000fe20000000009 */
[--C-:B------:R-:W-:Y:S01]  /*76f0*/  HADD2.F32 R53, -RZ, R55.reuse.H0_H0 ;  /* 0x20000037ff357230 */ /* 0x100fe20000004100 */
[----:B------:R-:W-:Y:S01]  /*7700*/  F2FP.SATFINITE.E5M2.F32.PACK_AB_MERGE_C R105, R11, R6, RZ ;  /* 0x000000060b69723e */ /* 0x000fe200048060ff */
[C---:B------:R-:W-:Y:S01]  /*7710*/  FFMA R10, R41.reuse, R49, R10 ;  /* 0x00000031290a7223 */ /* 0x040fe2000000000a */
[C---:B------:R-:W-:Y:S01]  /*7720*/  FFMA R15, R41.reuse, R54, R15 ;  /* 0x00000036290f7223 */ /* 0x040fe2000000000f */
[----:B------:R-:W-:Y:S01]  /*7730*/  FFMA R12, R41, R51, R12 ;  /* 0x00000033290c7223 */ /* 0x000fe2000000000c */
[----:B------:R-:W-:Y:S01]  /*7740*/  F2FP.SATFINITE.E5M2.F32.PACK_AB_MERGE_C R105, R5, R4, R105 ;  /* 0x000000040569723e */ /* 0x000fe20004806069 */
[----:B------:R-:W-:Y:S01]  /*7750*/  FFMA R13, R41, R56, R13 ;  /* 0x00000038290d7223 */ /* 0x000fe2000000000d */
[----:B------:R-:W-:Y:S01]  /*7760*/  HADD2.F32 R58, -RZ, R55.H1_H1 ;  /* 0x30000037ff3a7230 */ /* 0x000fe20000004100 */
[----:B------:R-:W-:Y:S01]  /*7770*/  F2FP.SATFINITE.E5M2.F32.PACK_AB_MERGE_C R106, R15, R10, RZ ;  /* 0x0000000a0f6a723e */ /* 0x000fe200048060ff */
[----:B------:R-:W-:Y:S02]  /*7780*/  HADD2.F32 R55, -RZ, R57.H0_H0 ;  /* 0x20000039ff377230 */ /* 0x000fe40000004100 */
[C---:B------:R-:W-:Y:S01]  /*7790*/  FMUL R14, R38.reuse, R18 ;  /* 0x00000012260e7220 */ /* 0x040fe20000400000 */
[C---:B------:R-:W-:Y:S01]  /*77a0*/  FMUL R19, R38.reuse, R19 ;  /* 0x0000001326137220 */ /* 0x040fe20000400000 */
[--C-:B------:R-:W-:Y:S02]  /*77b0*/  HADD2.F32 R57, -RZ, R59.reuse.H0_H0 ;  /* 0x2000003bff397230 */ /* 0x100fe40000004100 */
[C---:B------:R-:W-:Y:S01]  /*77c0*/  FMUL R18, R38.reuse, R22 ;  /* 0x0000001626127220 */ /* 0x040fe20000400000 */
[C---:B------:R-:W-:Y:S01]  /*77d0*/  FFMA R14, R41.reuse, R53, R14 ;  /* 0x00000035290e7223 */ /* 0x040fe2000000000e */
[----:B------:R-:W-:Y:S02]  /*77e0*/  HADD2.F32 R62, -RZ, R59.H1_H1 ;  /* 0x3000003bff3e7230 */ /* 0x000fe40000004100 */
[C---:B------:R-:W-:Y:S01]  /*77f0*/  FFMA R19, R41.reuse, R58, R19 ;  /* 0x0000003a29137223 */ /* 0x040fe20000000013 */
[----:B------:R-:W-:Y:S02]  /*7800*/  HADD2.F32 R59, -RZ, R61.H0_H0 ;  /* 0x2000003dff3b7230 */ /* 0x000fe40000004100 */
[C---:B------:R-:W-:Y:S01]  /*7810*/  FMUL R23, R38.reuse, R23 ;  /* 0x0000001726177220 */ /* 0x040fe20000400000 */
[C---:B------:R-:W-:Y:S01]  /*7820*/  FFMA R16, R41.reuse, R55, R16 ;  /* 0x0000003729107223 */ /* 0x040fe20000000010 */
[C---:B------:R-:W-:Y:S01]  /*7830*/  FFMA R17, R41.reuse, R60, R17 ;  /* 0x0000003c29117223 */ /* 0x040fe20000000011 */
[--C-:B------:R-:W-:Y:S02]  /*7840*/  HADD2.F32 R61, -RZ, R63.reuse.H0_H0 ;  /* 0x2000003fff3d7230 */ /* 0x100fe40000004100 */
[C---:B------:R-:W-:Y:S01]  /*7850*/  FFMA R18, R41.reuse, R57, R18 ;  /* 0x0000003929127223 */ /* 0x040fe20000000012 */
[----:B------:R-:W-:Y:S02]  /*7860*/  HADD2.F32 R66, -RZ, R63.H1_H1 ;  /* 0x3000003fff427230 */ /* 0x000fe40000004100 */
[C---:B------:R-:W-:Y:S01]  /*7870*/  FMUL R22, R38.reuse, R26 ;  /* 0x0000001a26167220 */ /* 0x040fe20000400000 */
[----:B------:R-:W-:Y:S02]  /*7880*/  HADD2.F32 R63, -RZ, R65.H0_H0 ;  /* 0x20000041ff3f7230 */ /* 0x000fe40000004100 */
[C---:B------:R-:W-:Y:S01]  /*7890*/  FFMA R23, R41.reuse, R62, R23 ;  /* 0x0000003e29177223 */ /* 0x040fe20000000017 */
[C---:B------:R-:W-:Y:S01]  /*78a0*/  FMUL R27, R38.reuse, R27 ;  /* 0x0000001b261b7220 */ /* 0x040fe20000400000 */
[C---:B------:R-:W-:Y:S01]  /*78b0*/  FFMA R20, R41.reuse, R59, R20 ;  /* 0x0000003b29147223 */ /* 0x040fe20000000014 */
[C---:B------:R-:W-:Y:S01]  /*78c0*/  FFMA R21, R41.reuse, R64, R21 ;  /* 0x0000004029157223 */ /* 0x040fe20000000015 */
[--C-:B------:R-:W-:Y:S02]  /*78d0*/  HADD2.F32 R65, -RZ, R67.reuse.H0_H0 ;  /* 0x20000043ff417230 */ /* 0x100fe40000004100 */
[C---:B------:R-:W-:Y:S01]  /*78e0*/  FFMA R22, R41.reuse, R61, R22 ;  /* 0x0000003d29167223 */ /* 0x040fe20000000016 */
[----:B------:R-:W-:Y:S02]  /*78f0*/  HADD2.F32 R70, -RZ, R67.H1_H1 ;  /* 0x30000043ff467230 */ /* 0x000fe40000004100 */
[C---:B------:R-:W-:Y:S01]  /*7900*/  FMUL R26, R38.reuse, R30 ;  /* 0x0000001e261a7220 */ /* 0x040fe20000400000 */
[--C-:B------:R-:W-:Y:S02]  /*7910*/  HADD2.F32 R67, -RZ, R40.reuse.H0_H0 ;  /* 0x20000028ff437230 */ /* 0x100fe40000004100 */
[C---:B------:R-:W-:Y:S01]  /*7920*/  FFMA R27, R41.reuse, R66, R27 ;  /* 0x00000042291b7223 */ /* 0x040fe2000000001b */
[C---:B------:R-:W-:Y:S01]  /*7930*/  FMUL R31, R38.reuse, R31 ;  /* 0x0000001f261f7220 */ /* 0x040fe20000400000 */
[C---:B------:R-:W-:Y:S01]  /*7940*/  FFMA R24, R41.reuse, R63, R24 ;  /* 0x0000003f29187223 */ /* 0x040fe20000000018 */
[----:B------:R-:W-:Y:S02]  /*7950*/  HADD2.F32 R40, -RZ, R40.H1_H1 ;  /* 0x30000028ff287230 */ /* 0x000fe40000004100 */
[C---:B------:R-:W-:Y:S01]  /*7960*/  FFMA R25, R41.reuse, R68, R25 ;  /* 0x0000004429197223 */ /* 0x040fe20000000019 */
[--C-:B------:R-:W-:Y:S02]  /*7970*/  HADD2.F32 R69, -RZ, R42.reuse.H0_H0 ;  /* 0x2000002aff457230 */ /* 0x100fe40000004100 */
[C---:B------:R-:W-:Y:S01]  /*7980*/  FFMA R26, R41.reuse, R65, R26 ;  /* 0x00000041291a7223 */ /* 0x040fe2000000001a */
[----:B------:R-:W-:Y:S02]  /*7990*/  HADD2.F32 R42, -RZ, R42.H1_H1 ;  /* 0x3000002aff2a7230 */ /* 0x000fe40000004100 */
[C---:B------:R-:W-:Y:S01]  /*79a0*/  FMUL R30, R38.reuse, R34 ;  /* 0x00000022261e7220 */ /* 0x040fe20000400000 */
[----:B------:R-:W-:Y:S01]  /*79b0*/  FFMA R31, R41, R70, R31 ;  /* 0x00000046291f7223 */ /* 0x000fe2000000001f */
[----:B------:R-:W-:Y:S01]  /*79c0*/  FMUL R35, R38, R35 ;  /* 0x0000002326237220 */ /* 0x000fe20000400000 */
[----:B------:R-:W-:Y:S01]  /*79d0*/  F2FP.SATFINITE.E5M2.F32.PACK_AB_MERGE_C R107, R19, R14, RZ ;  /* 0x0000000e136b723e */ /* 0x000fe200048060ff */
[C---:B------:R-:W-:Y:S01]  /*79e0*/  FFMA R28, R41.reuse, R67, R28 ;  /* 0x00000043291c7223 */ /* 0x040fe2000000001c */
[C---:B------:R-:W-:Y:S01]  /*79f0*/  FFMA R29, R41.reuse, R40, R29 ;  /* 0x00000028291d7223 */ /* 0x040fe2000000001d */
[C---:B------:R-:W-:Y:S01]  /*7a00*/  FFMA R30, R41.reuse, R69, R30 ;  /* 0x00000045291e7223 */ /* 0x040fe2000000001e */
[----:B------:R-:W-:Y:S01]  /*7a10*/  FFMA R35, R41, R42, R35 ;  /* 0x0000002a29237223 */ /* 0x000fe20000000023 */
[----:B------:R-:W-:Y:S02]  /*7a20*/  F2FP.SATFINITE.E5M2.F32.PACK_AB_MERGE_C R106, R9, R8, R106 ;  /* 0x00000008096a723e */ /* 0x000fe4000480606a */
[----:B------:R-:W-:Y:S02]  /*7a30*/  F2FP.SATFINITE.E5M2.F32.PACK_AB_MERGE_C R107, R13, R12, R107 ;  /* 0x0000000c0d6b723e */ /* 0x000fe4000480606b */
[----:B------:R-:W-:Y:S02]  /*7a40*/  F2FP.SATFINITE.E5M2.F32.PACK_AB_MERGE_C R108, R23, R18, RZ ;  /* 0x00000012176c723e */ /* 0x000fe400048060ff */
[----:B------:R-:W-:Y:S01]  /*7a50*/  F2FP.SATFINITE.E5M2.F32.PACK_AB_MERGE_C R109, R27, R22, RZ ;  /* 0x000000161b6d723e */ /* 0x000fe200048060ff */
[----:B------:R1:W-:Y:S01]  /*7a60*/  STS.128 [R88+UR43+0x4300], R104 ;  /* 0x0043006858007988 */ /* 0x0003e20008000c2b */
[----:B------:R-:W-:Y:S02]  /*7a70*/  F2FP.SATFINITE.E5M2.F32.PACK_AB_MERGE_C R112, R31, R26, RZ ;  /* 0x0000001a1f70723e */ /* 0x000fe400048060ff */
[----:B------:R-:W-:Y:S02]  /*7a80*/  F2FP.SATFINITE.E5M2.F32.PACK_AB_MERGE_C R114, R35, R30, RZ ;  /* 0x0000001e2372723e */ /* 0x000fe400048060ff */
[----:B------:R-:W-:Y:S02]  /*7a90*/  F2FP.SATFINITE.E5M2.F32.PACK_AB_MERGE_C R108, R17, R16, R108 ;  /* 0x00000010116c723e */ /* 0x000fe4000480606c */
[----:B------:R-:W-:Y:S02]  /*7aa0*/  F2FP.SATFINITE.E5M2.F32.PACK_AB_MERGE_C R109, R21, R20, R109 ;  /* 0x00000014156d723e */ /* 0x000fe4000480606d */
[----:B------:R-:W-:Y:S02]  /*7ab0*/  F2FP.SATFINITE.E5M2.F32.PACK_AB_MERGE_C R110, R25, R24, R112 ;  /* 0x00000018196e723e */ /* 0x000fe40004806070 */
[----:B------:R-:W-:Y:S02]  /*7ac0*/  F2FP.SATFINITE.E5M2.F32.PACK_AB_MERGE_C R111, R29, R28, R114 ;  /* 0x0000001c1d6f723e */ /* 0x000fe40004806072 */
[----:B------:R-:W-:Y:S02]  /*7ad0*/  LEA R112, R95, UR43, 0x3 ;  /* 0x0000002b5f707c11 */ /* 0x000fe4000f8e18ff */
[----:B------:R-:W-:Y:S01]  /*7ae0*/  @P6 SHF.L.U32 R113, R94, 0x1f, RZ ;  /* 0x0000001f5e716819 */ /* 0x000fe200000006ff */
[----:B------:R1:W-:Y:S01]  /*7af0*/  STS.128 [R100+0x4300], R108 ;  /* 0x0043006c64007388 */ /* 0x0003e20000000c00 */
[----:B------:R-:W-:Y:S01]  /*7b00*/  @!PT LDS RZ, [RZ] ;  /* 0x00000000fffff984 */ /* 0x000fe20000000800 */
[----:B------:R-:W-:Y:S01]  /*7b10*/  @!PT LDS RZ, [RZ] ;  /* 0x00000000fffff984 */ /* 0x000fe20000000800 */
[----:B------:R-:W-:Y:S01]  /*7b20*/  @!PT LDS RZ, [RZ] ;  /* 0x00000000fffff984 */ /* 0x000fe20000000800 */
[----:B------:R-:W-:Y:S01]  /*7b30*/  @!PT LDS RZ, [RZ] ;  /* 0x00000000fffff984 */ /* 0x000fe20000000800 */
[----:B------:R2:W-:Y:S07]  /*7b40*/  MEMBAR.ALL.CTA ;  /* 0x0000000000007992 */ /* 0x0005ee0000008000 */
[----:B--2---:R-:W2:Y:S02]  /*7b50*/  FENCE.VIEW.ASYNC.S ;  /* 0x00000000000073c6 */ /* 0x004ea40000000000 */
[----:B--2---:R-:W-:Y:S06]  /*7b60*/  BAR.SYNC.DEFER_BLOCKING 0x1, 0x80 ;  /* 0x0042000000007b1d */ /* 0x004fec0000010000 */
[----:B------:R-:W-:Y:S05]  /*7b70*/  @P0 BRA `(.L_x_130) ;  /* 0x0000000000380947 */ /* 0x000fea0003800000 */
[----:B------:R-:W-:Y:S01]  /*7b80*/  UIADD3 UR4, UPT, UPT, UR43, 0x4300, URZ ;  /* 0x000043002b047890 */ /* 0x000fe2000fffe0ff */
[----:B------:R-:W-:Y:S01]  /*7b90*/  UMOV UR51, UR36 ;  /* 0x0000002400337c82 */ /* 0x000fe20008000000 */
[----:B------:R-:W-:Y:S02]  /*7ba0*/  UIADD3 UR9, UPT, UPT, UR49, 0x80, URZ ;  /* 0x0000008031097890 */ /* 0x000fe4000fffe0ff */
[----:B------:R-:W-:Y:S02]  /*7bb0*/  UIADD3 UR8, UPT, UPT, UR43, 0x4b00, URZ ;  /* 0x00004b002b087890 */ /* 0x000fe4000fffe0ff */
[----:B------:R-:W-:Y:S01]  /*7bc0*/  MOV R98, UR4 ;  /* 0x0000000400627c02 */ /* 0x000fe20008000f00 */
[----:B------:R-:W-:Y:S01]  /*7bd0*/  UIADD3 UR4, UP0, UPT, UR60, 0x680, URZ ;  /* 0x000006803c047890 */ /* 0x000fe2000ff1e0ff */
[----:B------:R-:W-:Y:S02]  /*7be0*/  UMOV UR10, UR50 ;  /* 0x00000032000a7c82 */ /* 0x000fe40008000000 */
[----:B------:R-:W-:Y:S01]  /*7bf0*/  R2UR UR48, R98 ;  /* 0x00000000623072ca */ /* 0x000fe200000e0000 */
[----:B------:R-:W-:Y:S01]  /*7c00*/  UIADD3.X UR5, UPT, UPT, URZ, UR61, URZ, UP0, !UPT ;  /* 0x0000003dff057290 */ /* 0x000fe200087fe4ff */
[----:B------:R-:W-:Y:S11]  /*7c10*/  UMOV UR11, UR36 ;  /* 0x00000024000b7c82 */ /* 0x000ff60008000000 */
[----:B------:R2:W-:Y:S01]  /*7c20*/  UTMASTG.3D [UR48], [UR4] ;  /* 0x00000030040073b5 */ /* 0x0005e20008010000 */
[----:B------:R2:W-:Y:S01]  /*7c30*/  UTMASTG.3D [UR8], [UR4] ;  /* 0x00000008040073b5 */ /* 0x0005e20008010000 */
[----:B------:R0:W-:Y:S01]  /*7c40*/  UTMACMDFLUSH ;  /* 0x00000000000079b7 */ /* 0x0001e20000000000 */
[----:B--2---:R-:W-:Y:S04]  /*7c50*/  DEPBAR.LE SB0, 0x1 ;  /* 0x000080400000791a */ /* 0x004fe80000000000 */
.L_x_130:
[----:B------:R-:W-:Y:S05]  /*7c60*/  BSYNC.RECONVERGENT B0 ;  /* 0x0000000000007941 */ /* 0x000fea0003800200 */
.L_x_129:
[----:B------:R-:W-:Y:S06]  /*7c70*/  BAR.SYNC.DEFER_BLOCKING 0x1, 0x80 ;  /* 0x0042000000007b1d */ /* 0x000fec0000010000 */
[----:B------:R-:W2:Y:S01]  /*7c80*/  @P6 SYNCS.PHASECHK.TRANS64.TRYWAIT P0, [R112+URZ+0x100], R113 ;  /* 0x00010071700065a7 */ /* 0x000ea200080011ff */
[----:B------:R-:W-:Y:S01]  /*7c90*/  BSSY B1, `(.L_x_131) ;  /* 0x0000020000017945 */ /* 0x000fe20003800000 */
[----:B--2---:R-:W-:Y:S03]  /*7ca0*/  @P6 SEL R71, RZ, 0x1, !P0 ;  /* 0x00000001ff476807 */ /* 0x004fe60004000000 */
[----:B------:R-:W-:Y:S05]  /*7cb0*/  @!P6 BRA `(.L_x_132) ;  /* 0x000000000074e947 */ /* 0x000fea0003800000 */
[----:B------:R-:W-:Y:S01]  /*7cc0*/  ISETP.NE.AND P1, PT, R101, RZ, PT ;  /* 0x000000ff6500720c */ /* 0x000fe20003f25270 */
[----:B------:R-:W2:Y:S01]  /*7cd0*/  S2R R0, SR_CgaCtaId ;  /* 0x0000000000007919 */ /* 0x000ea20000008800 */
[----:B------:R-:W-:Y:S01]  /*7ce0*/  ISETP.NE.AND P0, PT, R71, RZ, PT ;  /* 0x000000ff4700720c */ /* 0x000fe20003f05270 */
[----:B------:R-:W-:Y:S10]  /*7cf0*/  BSSY B0, `(.L_x_133) ;  /* 0x0000008000007945 */ /* 0x000ff40003800000 */
[----:B------:R-:W-:Y:S05]  /*7d00*/  @P1 IMAD R2, R95, 0x1000, R88 ;  /* 0x000010005f021824 */ /* 0x000fea00078e0258 */
[----:B------:R-:W-:Y:S05]  /*7d10*/  @P1 IADD3 R3, PT, PT, R2, UR43, RZ ;  /* 0x0000002b02031c10 */ /* 0x000fea000fffe0ff */
[----:B------:R-:W-:Y:S01]  /*7d20*/  @P1 IMAD.IADD R4, R3, 0x1, R102 ;  /* 0x0000000103041824 */ /* 0x000fe200078e0266 */
[----:B------:R-:W-:Y:S06]  /*7d30*/  @P0 BRA `(.L_x_134) ;  /* 0x00000000000c0947 */ /* 0x000fec0003800000 */
[----:B------:R-:W-:Y:S04]  /*7d40*/  SHF.L.U32 R3, R94, 0x1f, RZ ;  /* 0x0000001f5e037819 */ /* 0x000fe800000006ff */
[----:B------:R-:W3:Y:S02]  /*7d50*/  SYNCS.PHASECHK.TRANS64.TRYWAIT P0, [R112+URZ+0x100], R3 ;  /* 0x00010003700075a7 */ /* 0x000ee400080011ff */
[----:B---3--:R-:W-:Y:S05]  /*7d60*/  @!P0 BRA `(.L_x_135) ;  /* 0x0000003800548947 */ /* 0x008fea0003800000 */
.L_x_134:
[----:B------:R-:W-:Y:S05]  /*7d70*/  BSYNC B0 ;  /* 0x0000000000007941 */ /* 0x000fea0003800000 */
.L_x_133:
[----:B------:R-:W-:Y:S01]  /*7d80*/  ISETP.NE.AND P0, PT, R101, RZ, PT ;  /* 0x000000ff6500720c */ /* 0x000fe20003f05270 */
[----:B---3--:R-:W-:Y:S02]  /*7d90*/  VIADD R3, R112, 0x120 ;  /* 0x0000012070037836 */ /* 0x008fe40000000000 */
[----:B------:R-:W-:Y:S03]  /*7da0*/  VIADD R95, R95, 0x1 ;  /* 0x000000015f5f7836 */ /* 0x000fe60000000000 */
[----:B--2---:R-:W-:Y:S07]  /*7db0*/  PRMT R0, R0, 0x654, R3 ;  /* 0x0000065400007816 */ /* 0x004fee0000000003 */
[----:B------:R2:W3:Y:S04]  /*7dc0*/  @P0 LDS.128 R72, [R2+UR43+0x300] ;  /* 0x0003002b02480984 */ /* 0x0004e80008000c00 */
[----:B------:R2:W4:Y:S01]  /*7dd0*/  @P0 LDS.128 R76, [R4+0x300] ;  /* 0x00030000044c0984 */ /* 0x0005220000000c00 */
        /* <DEDUP_REMOVED lines=11> */
.L_x_132:
[----:B------:R-:W-:Y:S05]  /*7e90*/  BSYNC B1 ;  /* 0x0000000000017941 */ /* 0x000fea0003800000 */
.L_x_131:
[----:B--2---:R-:W-:Y:S05]  /*7ea0*/  VIADD R0, R39, 0x20 ;  /* 0x0000002027007836 */ /* 0x004fea0000000000 */
[----:B------:R-:W-:Y:S04]  /*7eb0*/  SHF.R.U32.HI R0, RZ, 0x15, R0 ;  /* 0x00000015ff007819 */ /* 0x000fe80000011600 */
[----:B------:R-:W-:Y:S11]  /*7ec0*/  LOP3.LUT P0, RZ, R0, 0x3, R91, 0x48, !PT ;  /* 0x0000000300ff7812 */ /* 0x000ff6000780485b */
[----:B------:R-:W-:Y:S02]  /*7ed0*/  @!UPT UIADD3 URZ, UPT, UPT, URZ, URZ, URZ ;  /* 0x000000fffffff290 */ /* 0x000fe4000fffe0ff */
[----:B------:R-:W-:Y:S05]  /*7ee0*/  @!P0 BRA `(.L_x_136) ;  /* 0x0000000000408947 */ /* 0x000fea0003800000 */
[----:B------:R-:W2:Y:S01]  /*7ef0*/  LDCU.64 UR8, c[0x4][0x78] ;  /* 0x01000f00ff0877ac */ /* 0x000ea20008000a00 */
[----:B------:R-:W-:Y:S01]  /*7f00*/  MOV R3, 0x0 ;  /* 0x0000000000037802 */ /* 0x000fe20000000f00 */
[----:B------:R-:W-:Y:S02]  /*7f10*/  HFMA2 R12, -RZ, RZ, 0, 5.9604644775390625e-08 ;  /* 0x00000001ff0c7431 */ /* 0x000fe400000001ff */
[----:B------:R-:W-:Y:S02]  /*7f20*/  IMAD.MOV.U32 R8, RZ, RZ, 0x192 ;  /* 0x00000192ff087424 */ /* 0x000fe400078e00ff */
[----:B------:R-:W-:Y:S01]  /*7f30*/  IMAD.MOV.U32 R13, RZ, RZ, RZ ;  /* 0x000000ffff0d7224 */ /* 0x000fe200078e00ff */
[----:B------:R-:W5:Y:S01]  /*7f40*/  LDCU.64 UR6, c[0x4][0x80] ;  /* 0x01001000ff0677ac */ /* 0x000f620008000a00 */
[----:B------:R-:W1:Y:S01]  /*7f50*/  LDC.64 R2, c[0x4][R3] ;  /* 0x0100000003027b82 */ /* 0x000e620000000a00 */
[----:B------:R-:W3:Y:S01]  /*7f60*/  LDCU.64 UR4, c[0x4][0x18] ;  /* 0x01000300ff0477ac */ /* 0x000ee20008000a00 */
[----:B--2---:R-:W-:Y:S01]  /*7f70*/  MOV R5, UR9 ;  /* 0x0000000900057c02 */ /* 0x004fe20008000f00 */
[----:B------:R-:W-:Y:S01]  /*7f80*/  IMAD.U32 R4, RZ, RZ, UR8 ;  /* 0x00000008ff047e24 */ /* 0x000fe2000f8e00ff */
[----:B-----5:R-:W-:Y:S01]  /*7f90*/  MOV R7, UR7 ;  /* 0x0000000700077c02 */ /* 0x020fe20008000f00 */
[----:B------:R-:W-:Y:S01]  /*7fa0*/  IMAD.U32 R6, RZ, RZ, UR6 ;  /* 0x00000006ff067e24 */ /* 0x000fe2000f8e00ff */
[----:B---3--:R-:W-:Y:S01]  /*7fb0*/  MOV R11, UR5 ;  /* 0x00000005000b7c02 */ /* 0x008fe20008000f00 */
[----:B------:R-:W-:Y:S02]  /*7fc0*/  IMAD.U32 R10, RZ, RZ, UR4 ;  /* 0x00000004ff0a7e24 */ /* 0x000fe4000f8e00ff */
[----:B------:R-:W-:Y:S07]  /*7fd0*/  LEPC R20, `(.L_x_136) ;  /* 0x000000001014794e */ /* 0x000fee0000000000 */
[----:B-1--4-:R-:W-:Y:S05]  /*7fe0*/  CALL.ABS.NOINC R2 ;  /* 0x0000000002007343 */ /* 0x012fea0003c00000 */
.L_x_136:
[-C--:B---3--:R-:W-:Y:S01]  /*7ff0*/  F2FP.F16.E5M2.UNPACK_B R42, R72.reuse ;  /* 0x00000048ff2a723e */ /* 0x088fe200020004ff */
        /* <DEDUP_REMOVED lines=13> */
[----:B------:R-:W-:Y:S01]  /*80d0*/  F2FP.F16.E5M2.UNPACK_B R54, R75 ;  /* 0x0000004bff36723e */ /* 0x000fe200020004ff */
[----:B------:R-:W2:Y:S01]  /*80e0*/  LDTM.x32 R4, tmem[UR4+0x20] ;  /* 0x00002004000479ee */ /* 0x000ea200082c0000 */
[----:B------:R-:W-:Y:S01]  /*80f0*/  HADD2.F32 R46, -RZ, R46.H1_H1 ;  /* 0x3000002eff2e7230 */ /* 0x000fe20000004100 */
[----:B----4-:R-:W-:Y:S01]  /*8100*/  F2FP.F16.E5M2.UNPACK_B R58, R76 ;  /* 0x0000004cff3a723e */ /* 0x010fe200020004ff */
[--C-:B------:R-:W-:Y:S01]  /*8110*/  HADD2.F32 R49, -RZ, R50.reuse.H0_H0 ;  /* 0x20000032ff317230 */ /* 0x100fe20000004100 */
[----:B------:R-:W-:Y:S01]  /*8120*/  F2FP.F16.E5M2.UNPACK_B R62, R77 ;  /* 0x0000004dff3e723e */ /* 0x000fe200020004ff */
[----:B------:R-:W-:Y:S01]  /*8130*/  HADD2.F32 R50, -RZ, R50.H1_H1 ;  /* 0x30000032ff327230 */ /* 0x000fe20000004100 */
[----:B------:R-:W-:Y:S01]  /*8140*/  F2FP.F16.E5M2.UNPACK_B R66, R78 ;  /* 0x0000004eff42723e */ /* 0x000fe200020004ff */
[--C-:B------:R-:W-:Y:S01]  /*8150*/  HADD2.F32 R53, -RZ, R54.reuse.H0_H0 ;  /* 0x20000036ff357230 */ /* 0x100fe20000004100 */
[----:B------:R-:W-:Y:S01]  /*8160*/  F2FP.F16.E5M2.UNPACK_B R70, R79 ;  /* 0x0000004fff46723e */ /* 0x000fe200020004ff */
[----:B------:R-:W-:Y:S01]  /*8170*/  HADD2.F32 R54, -RZ, R54.H1_H1 ;  /* 0x30000036ff367230 */ /* 0x000fe20000004100 */
[----:B------:R-:W-:Y:S01]  /*8180*/  F2FP.F16.E5M2.UNPACK_B R56, R75.H1 ;  /* 0x0000004bff38723e */ /* 0x000fe200030004ff */
[--C-:B------:R-:W-:Y:S01]  /*8190*/  HADD2.F32 R57, -RZ, R58.reuse.H0_H0 ;  /* 0x2000003aff397230 */ /* 0x100fe20000004100 */
[----:B------:R-:W-:Y:S01]  /*81a0*/  F2FP.F16.E5M2.UNPACK_B R60, R76.H1 ;  /* 0x0000004cff3c723e */ /* 0x000fe200030004ff */
[----:B------:R-:W-:Y:S01]  /*81b0*/  HADD2.F32 R58, -RZ, R58.H1_H1 ;  /* 0x3000003aff3a7230 */ /* 0x000fe20000004100 */
[----:B------:R-:W-:Y:S01]  /*81c0*/  F2FP.F16.E5M2.UNPACK_B R64, R77.H1 ;  /* 0x0000004dff40723e */ /* 0x000fe200030004ff */
[--C-:B------:R-:W-:Y:S01]  /*81d0*/  HADD2.F32 R61, -RZ, R62.reuse.H0_H0 ;  /* 0x2000003eff3d7230 */ /* 0x100fe20000004100 */
[----:B------:R-:W-:Y:S01]  /*81e0*/  F2FP.F16.E5M2.UNPACK_B R68, R78.H1 ;  /* 0x0000004eff44723e */ /* 0x000fe200030004ff */
[----:B------:R-:W-:Y:S01]  /*81f0*/  HADD2.F32 R62, -RZ, R62.H1_H1 ;  /* 0x3000003eff3e7230 */ /* 0x000fe20000004100 */
[----:B------:R-:W-:Y:S01]  /*8200*/  ISETP.NE.AND P0, PT, R99, RZ, PT ;  /* 0x000000ff6300720c */ /* 0x000fe20003f05270 */
[--C-:B------:R-:W-:Y:S01]  /*8210*/  HADD2.F32 R65, -RZ, R66.reuse.H0_H0 ;  /* 0x20000042ff417230 */ /* 0x100fe20000004100 */
[----:B------:R-:W-:Y:S01]  /*8220*/  ISETP.NE.AND P6, PT, R103, RZ, PT ;  /* 0x000000ff6700720c */ /* 0x000fe20003fc5270 */
[----:B------:R-:W-:Y:S02]  /*8230*/  HADD2.F32 R66, -RZ, R66.H1_H1 ;  /* 0x30000042ff427230 */ /* 0x000fe40000004100 */
[--C-:B------:R-:W-:Y:S02]  /*8240*/  HADD2.F32 R69, -RZ, R70.reuse.H0_H0 ;  /* 0x20000046ff457230 */ /* 0x100fe40000004100 */
[C---:B--2---:R-:W-:Y:S01]  /*8250*/  FMUL R0, R38.reuse, R4 ;  /* 0x0000000426007220 */ /* 0x044fe20000400000 */
        /* <DEDUP_REMOVED lines=20> */
[--C-:B------:R-:W-:Y:S02]  /*83a0*/  HADD2.F32 R47, -RZ, R48.reuse.H0_H0 ;  /* 0x20000030ff2f7230 */ /* 0x100fe40000004100 */
[C---:B------:R-:W-:Y:S01]  /*83b0*/  FMUL R6, R38.reuse, R10 ;  /* 0x0000000a26067220 */ /* 0x040fe20000400000 */
[C---:B------:R-:W-:Y:S01]  /*83c0*/  FFMA R3, R41.reuse, R42, R3 ;  /* 0x0000002a29037223 */ /* 0x040fe20000000003 */
[----:B------:R-:W-:Y:S02]  /*83d0*/  HADD2.F32 R48, -RZ, R48.H1_H1 ;  /* 0x30000030ff307230 */ /* 0x000fe40000004100 */
[C---:B------:R-:W-:Y:S01]  /*83e0*/  FFMA R7, R41.reuse, R44, R7 ;  /* 0x0000002c29077223 */ /* 0x040fe20000000007 */
[C---:B------:R-:W-:Y:S01]  /*83f0*/  FFMA R4, R41.reuse, R45, R4 ;  /* 0x0000002d29047223 */ /* 0x040fe20000000004 */
[C---:B------:R-:W-:Y:S01]  /*8400*/  FFMA R5, R41.reuse, R46, R5 ;  /* 0x0000002e29057223 */ /* 0x040fe20000000005 */
[----:B------:R-:W-:Y:S01]  /*8410*/  FFMA R6, R41, R47, R6 ;  /* 0x0000002f29067223 */ /* 0x000fe20000000006 */
[----:B------:R-:W-:Y:S01]  /*8420*/  FMUL R11, R38, R11 ;  /* 0x0000000b260b7220 */ /* 0x000fe20000400000 */
[----:B------:R-:W-:Y:S01]  /*8430*/  F2FP.F16.E5M2.UNPACK_B R40, R79.H1 ;  /* 0x0000004fff28723e */ /* 0x000fe200030004ff */
[--C-:B------:R-:W-:Y:S01]  /*8440*/  HADD2.F32 R51, -RZ, R52.reuse.H0_H0 ;  /* 0x20000034ff337230 */ /* 0x100fe20000004100 */
[----:B-1----:R-:W-:Y:S01]  /*8450*/  F2FP.SATFINITE.E5M2.F32.PACK_AB_MERGE_C R105, R7, R3, RZ ;  /* 0x000000030769723e */ /* 0x002fe200048060ff */
[C---:B------:R-:W-:Y:S01]  /*8460*/  FFMA R11, R41.reuse, R48, R11 ;  /* 0x00000030290b7223 */ /* 0x040fe2000000000b */
[C---:B------:R-:W-:Y:S01]  /*8470*/  FFMA R8, R41.reuse, R49, R8 ;  /* 0x0000003129087223 */ /* 0x040fe20000000008 */
[----:B------:R-:W-:Y:S01]  /*8480*/  FFMA R9, R41, R50, R9 ;  /* 0x0000003229097223 */ /* 0x000fe20000000009 */
[----:B------:R-:W-:Y:S01]  /*8490*/  F2FP.SATFINITE.E5M2.F32.PACK_AB_MERGE_C R104, R2, R0, R105 ;  /* 0x000000000268723e */ /* 0x000fe20004806069 */
[----:B------:R-:W-:Y:S01]  /*84a0*/  HADD2.F32 R52, -RZ, R52.H1_H1 ;  /* 0x30000034ff347230 */ /* 0x000fe20000004100 */
[----:B------:R-:W-:Y:S01]  /*84b0*/  F2FP.SATFINITE.E5M2.F32.PACK_AB_MERGE_C R106, R11, R6, RZ ;  /* 0x000000060b6a723e */ /* 0x000fe200048060ff */
[C---:B------:R-:W-:Y:S01]  /*84c0*/  FMUL R10, R38.reuse, R14 ;  /* 0x0000000e260a7220 */ /* 0x040fe20000400000 */
[C---:B------:R-:W-:Y:S01]  /*84d0*/  FMUL R15, R38.reuse, R15 ;  /* 0x0000000f260f7220 */ /* 0x040fe20000400000 */
[--C-:B------:R-:W-:Y:S01]  /*84e0*/  HADD2.F32 R55, -RZ, R56.reuse.H0_H0 ;  /* 0x20000038ff377230 */ /* 0x100fe20000004100 */
[----:B------:R-:W-:Y:S01]  /*84f0*/  F2FP.SATFINITE.E5M2.F32.PACK_AB_MERGE_C R105, R5, R4, R106 ;  /* 0x000000040569723e */ /* 0x000fe2000480606a */
[C---:B------:R-:W-:Y:S01]  /*8500*/  FFMA R10, R41.reuse, R51, R10 ;  /* 0x00000033290a7223 */ /* 0x040fe2000000000a */
[C---:B------:R-:W-:Y:S01]  /*8510*/  FFMA R15, R41.reuse, R52, R15 ;  /* 0x00000034290f7223 */ /* 0x040fe2000000000f */
[C---:B------:R-:W-:Y:S01]  /*8520*/  FFMA R12, R41.reuse, R53, R12 ;  /* 0x00000035290c7223 */ /* 0x040fe2000000000c */
[C---:B------:R-:W-:Y:S01]  /*8530*/  FFMA R13, R41.reuse, R54, R13 ;  /* 0x00000036290d7223 */ /* 0x040fe2000000000d */
[----:B------:R-:W-:Y:S02]  /*8540*/  HADD2.F32 R56, -RZ, R56.H1_H1 ;  /* 0x30000038ff387230 */ /* 0x000fe40000004100 */
[C---:B------:R-:W-:Y:S01]  /*8550*/  FMUL R14, R38.reuse, R18 ;  /* 0x00000012260e7220 */ /* 0x040fe20000400000 */
[C---:B------:R-:W-:Y:S01]  /*8560*/  FMUL R19, R38.reuse, R19 ;  /* 0x0000001326137220 */ /* 0x040fe20000400000 */
[--C-:B------:R-:W-:Y:S02]  /*8570*/  HADD2.F32 R59, -RZ, R60.reuse.H0_H0 ;  /* 0x2000003cff3b7230 */ /* 0x100fe40000004100 */
[C---:B------:R-:W-:Y:S01]  /*8580*/  FMUL R18, R38.reuse, R22 ;  /* 0x0000001626127220 */ /* 0x040fe20000400000 */
[C---:B------:R-:W-:Y:S01]  /*8590*/  FFMA R14, R41.reuse, R55, R14 ;  /* 0x00000037290e7223 */ /* 0x040fe2000000000e */
[----:B------:R-:W-:Y:S02]  /*85a0*/  HADD2.F32 R60, -RZ, R60.H1_H1 ;  /* 0x3000003cff3c7230 */ /* 0x000fe40000004100 */
        /* <DEDUP_REMOVED lines=8> */
[C---:B------:R-:W-:Y:S01]  /*8630*/  FFMA R23, R41.reuse, R60, R23 ;  /* 0x0000003c29177223 */ /* 0x040fe20000000017 */
[C---:B------:R-:W-:Y:S01]  /*8640*/  FMUL R27, R38.reuse, R27 ;  /* 0x0000001b261b7220 */ /* 0x040fe20000400000 */
[C---:B------:R-:W-:Y:S01]  /*8650*/  FFMA R20, R41.reuse, R61, R20 ;  /* 0x0000003d29147223 */ /* 0x040fe20000000014 */
[C---:B------:R-:W-:Y:S01]  /*8660*/  FFMA R21, R41.reuse, R62, R21 ;  /* 0x0000003e29157223 */ /* 0x040fe20000000015 */
[--C-:B------:R-:W-:Y:S02]  /*8670*/  HADD2.F32 R67, -RZ, R68.reuse.H0_H0 ;  /* 0x20000044ff437230 */ /* 0x100fe40000004100 */
[----:B------:R-:W-:Y:S01]  /*8680*/  FFMA R22, R41, R63, R22 ;  /* 0x0000003f29167223 */ /* 0x000fe20000000016 */
[----:B------:R-:W-:Y:S02]  /*8690*/  HADD2.F32 R68, -RZ, R68.H1_H1 ;  /* 0x30000044ff447230 */ /* 0x000fe40000004100 */
[C---:B------:R-:W-:Y:S01]  /*86a0*/  FMUL R26, R38.reuse, R30 ;  /* 0x0000001e261a7220 */ /* 0x040fe20000400000 */
[----:B------:R-:W-:Y:S01]  /*86b0*/  F2FP.SATFINITE.E5M2.F32.PACK_AB_MERGE_C R107, R15, R10, RZ ;  /* 0x0000000a0f6b723e */ /* 0x000fe200048060ff */
        /* <DEDUP_REMOVED lines=8> */
[----:B------:R-:W-:Y:S01]  /*8740*/  F2FP.SATFINITE.E5M2.F32.PACK_AB_MERGE_C R106, R9, R8, R107 ;  /* 0x00000008096a723e */ /* 0x000fe2000480606b */
        /* <DEDUP_REMOVED lines=28> */
[----:B------:R-:W-:Y:S02]  /*8910*/  UIADD3 UR4, UP0, UPT, UR60, 0x680, URZ ;  /* 0x000006803c047890 */ /* 0x000fe4000ff1e0ff */
[----:B------:R-:W-:Y:S02]  /*8920*/  UIADD3 UR13, UPT, UPT, UR49, 0x20, URZ ;  /* 0x00000020310d7890 */ /* 0x000fe4000fffe0ff */
[----:B------:R-:W-:Y:S02]  /*8930*/  UIADD3 UR12, UPT, UPT, UR43, 0x5300, URZ ;  /* 0x000053002b0c7890 */ /* 0x000fe4000fffe0ff */
[----:B------:R-:W-:Y:S01]  /*8940*/  UIADD3.X UR5, UPT, UPT, URZ, UR61, URZ, UP0, !UPT ;  /* 0x0000003dff057290 */ /* 0x000fe200087fe4ff */
[----:B------:R-:W-:Y:S01]  /*8950*/  UMOV UR14, UR50 ;  /* 0x00000032000e7c82 */ /* 0x000fe20008000000 */
[----:B------:R-:W-:Y:S01]  /*8960*/  UMOV UR15, UR36 ;  /* 0x00000024000f7c82 */ /* 0x000fe20008000000 */
[----:B------:R-:W-:Y:S02]  /*8970*/  UIADD3 UR9, UPT, UPT, UR49, 0xa0, URZ ;  /* 0x000000a031097890 */ /* 0x000fe4000fffe0ff */
[----:B------:R-:W-:Y:S01]  /*8980*/  UIADD3 UR8, UPT, UPT, UR43, 0x5b00, URZ ;  /* 0x00005b002b087890 */ /* 0x000fe2000fffe0ff */
[----:B------:R-:W-:Y:S03]  /*8990*/  UMOV UR10, UR50 ;  /* 0x00000032000a7c82 */ /* 0x000fe60008000000 */
[----:B------:R2:W-:Y:S01]  /*89a0*/  UTMASTG.3D [UR12], [UR4] ;  /* 0x0000000c040073b5 */ /* 0x0005e20008010000 */
[----:B------:R-:W-:Y:S04]  /*89b0*/  UMOV UR11, UR36 ;  /* 0x00000024000b7c82 */ /* 0x000fe80008000000 */
[----:B------:R2:W-:Y:S01]  /*89c0*/  UTMASTG.3D [UR8], [UR4] ;  /* 0x00000008040073b5 */ /* 0x0005e20008010000 */
[----:B------:R0:W-:Y:S01]  /*89d0*/  UTMACMDFLUSH ;  /* 0x00000000000079b7 */ /* 0x0001e20000000000 */
[----:B--2---:R-:W-:Y:S04]  /*89e0*/  DEPBAR.LE SB0, 0x1 ;  /* 0x000080400000791a */ /* 0x004fe80000000000 */
.L_x_138:
[----:B------:R-:W-:Y:S05]  /*89f0*/  BSYNC.RECONVERGENT B0 ;  /* 0x0000000000007941 */ /* 0x000fea0003800200 */
.L_x_137:
        /* <DEDUP_REMOVED lines=16> */
.L_x_142:
[----:B------:R-:W-:Y:S05]  /*8b00*/  BSYNC B0 ;  /* 0x0000000000007941 */ /* 0x000fea0003800000 */
.L_x_141:
        /* <DEDUP_REMOVED lines=17> */
.L_x_140:
[----:B------:R-:W-:Y:S05]  /*8c20*/  BSYNC B1 ;  /* 0x0000000000017941 */ /* 0x000fea0003800000 */
.L_x_139:
        /* <DEDUP_REMOVED lines=21> */
.L_x_144:
        /* <DEDUP_REMOVED lines=17> */
[----:B------:R-:W-:Y:S01]  /*8e90*/  ISETP.NE.AND P6, PT, R103, RZ, PT ;  /* 0x000000ff6700720c */ /* 0x000fe20003fc5270 */
[--C-:B------:R-:W-:Y:S01]  /*8ea0*/  HADD2.F32 R49, -RZ, R50.reuse.H0_H0 ;  /* 0x20000032ff317230 */ /* 0x100fe20000004100 */
[----:B----4-:R-:W-:Y:S01]  /*8eb0*/  F2FP.F16.E5M2.UNPACK_B R58, R76 ;  /* 0x0000004cff3a723e */ /* 0x010fe200020004ff */
[----:B------:R-:W-:Y:S01]  /*8ec0*/  HADD2.F32 R50, -RZ, R50.H1_H1 ;  /* 0x30000032ff327230 */ /* 0x000fe20000004100 */
[----:B------:R-:W-:Y:S01]  /*8ed0*/  F2FP.F16.E5M2.UNPACK_B R62, R77 ;  /* 0x0000004dff3e723e */ /* 0x000fe200020004ff */
[--C-:B------:R-:W-:Y:S01]  /*8ee0*/  HADD2.F32 R53, -RZ, R54.reuse.H0_H0 ;  /* 0x20000036ff357230 */ /* 0x100fe20000004100 */
[----:B------:R-:W-:Y:S01]  /*8ef0*/  F2FP.F16.E5M2.UNPACK_B R66, R78 ;  /* 0x0000004eff42723e */ /* 0x000fe200020004ff */
[----:B------:R-:W-:Y:S01]  /*8f00*/  HADD2.F32 R54, -RZ, R54.H1_H1 ;  /* 0x30000036ff367230 */ /* 0x000fe20000004100 */
[----:B------:R-:W-:Y:S01]  /*8f10*/  F2FP.F16.E5M2.UNPACK_B R70, R79 ;  /* 0x0000004fff46723e */ /* 0x000fe200020004ff */
[--C-:B------:R-:W-:Y:S01]  /*8f20*/  HADD2.F32 R57, -RZ, R58.reuse.H0_H0 ;  /* 0x2000003aff397230 */ /* 0x100fe20000004100 */
[----:B------:R-:W-:Y:S01]  /*8f30*/  F2FP.F16.E5M2.UNPACK_B R56, R75.H1 ;  /* 0x0000004bff38723e */ /* 0x000fe200030004ff */
[----:B------:R-:W-:Y:S01]  /*8f40*/  HADD2.F32 R58, -RZ, R58.H1_H1 ;  /* 0x3000003aff3a7230 */ /* 0x000fe20000004100 */
[----:B------:R-:W-:Y:S01]  /*8f50*/  F2FP.F16.E5M2.UNPACK_B R60, R76.H1 ;  /* 0x0000004cff3c723e */ /* 0x000fe200030004ff */
[--C-:B------:R-:W-:Y:S01]  /*8f60*/  HADD2.F32 R61, -RZ, R62.reuse.H0_H0 ;  /* 0x2000003eff3d7230 */ /* 0x100fe20000004100 */
[----:B------:R-:W-:Y:S01]  /*8f70*/  F2FP.F16.E5M2.UNPACK_B R64, R77.H1 ;  /* 0x0000004dff40723e */ /* 0x000fe200030004ff */
[----:B------:R-:W-:Y:S01]  /*8f80*/  HADD2.F32 R62, -RZ, R62.H1_H1 ;  /* 0x3000003eff3e7230 */ /* 0x000fe20000004100 */
[----:B------:R-:W-:Y:S01]  /*8f90*/  F2FP.F16.E5M2.UNPACK_B R68, R78.H1 ;  /* 0x0000004eff44723e */ /* 0x000fe200030004ff */
        /* <DEDUP_REMOVED lines=36> */
[----:B------:R-:W-:Y:S01]  /*91e0*/  F2FP.SATFINITE.E5M2.F32.PACK_AB_MERGE_C R103, R7, R3, RZ ;  /* 0x000000030767723e */ /* 0x000fe200048060ff */
[C---:B------:R-:W-:Y:S01]  /*91f0*/  FFMA R11, R41.reuse, R48, R11 ;  /* 0x00000030290b7223 */ /* 0x040fe2000000000b */
[C---:B------:R-:W-:Y:S01]  /*9200*/  FFMA R8, R41.reuse, R49, R8 ;  /* 0x0000003129087223 */ /* 0x040fe20000000008 */
[----:B------:R-:W-:Y:S01]  /*9210*/  FFMA R9, R41, R50, R9 ;  /* 0x0000003229097223 */ /* 0x000fe20000000009 */
[----:B-1----:R-:W-:Y:S01]  /*9220*/  F2FP.SATFINITE.E5M2.F32.PACK_AB_MERGE_C R104, R2, R0, R103 ;  /* 0x000000000268723e */ /* 0x002fe20004806067 */
        /* <DEDUP_REMOVED lines=44> */
[----:B------:R-:W-:Y:S01]  /*94f0*/  FFMA R28, R41, R69, R28 ;  /* 0x00000045291c7223 */ /* 0x000fe2000000001c */
[----:B------:R-:W-:Y:S01]  /*9500*/  F2FP.SATFINITE.E5M2.F32.PACK_AB_MERGE_C R107, R19, R14, RZ ;  /* 0x0000000e136b723e */ /* 0x000fe200048060ff */
        /* <DEDUP_REMOVED lines=25> */
[----:B------:R-:W-:Y:S02]  /*96a0*/  UIADD3 UR4, UPT, UPT, UR43, 0x4300, URZ ;  /* 0x000043002b047890 */ /* 0x000fe4000fffe0ff */
[----:B------:R-:W-:Y:S01]  /*96b0*/  UIADD3 UR9, UPT, UPT, UR49, 0x40, URZ ;  /* 0x0000004031097890 */ /* 0x000fe2000fffe0ff */
[----:B------:R-:W-:Y:S01]  /*96c0*/  UMOV UR10, UR50 ;  /* 0x00000032000a7c82 */ /* 0x000fe20008000000 */
[----:B------:R-:W-:Y:S02]  /*96d0*/  UMOV UR11, UR36 ;  /* 0x00000024000b7c82 */ /* 0x000fe40008000000 */
[----:B------:R-:W-:Y:S01]  /*96e0*/  MOV R98, UR4 ;  /* 0x0000000400627c02 */ /* 0x000fe20008000f00 */
[----:B------:R-:W-:Y:S02]  /*96f0*/  UIADD3 UR4, UP0, UPT, UR60, 0x680, URZ ;  /* 0x000006803c047890 */ /* 0x000fe4000ff1e0ff */
[----:B------:R-:W-:Y:S01]  /*9700*/  UIADD3 UR13, UPT, UPT, UR49, 0xc0, URZ ;  /* 0x000000c0310d7890 */ /* 0x000fe2000fffe0ff */
[----:B------:R-:W-:Y:S01]  /*9710*/  R2UR UR8, R98 ;  /* 0x00000000620872ca */ /* 0x000fe200000e0000 */
[----:B------:R-:W-:Y:S02]  /*9720*/  UIADD3.X UR5, UPT, UPT, URZ, UR61, URZ, UP0, !UPT ;  /* 0x0000003dff057290 */ /* 0x000fe400087fe4ff */
[----:B------:R-:W-:Y:S01]  /*9730*/  UIADD3 UR12, UPT, UPT, UR43, 0x4b00, URZ ;  /* 0x00004b002b0c7890 */ /* 0x000fe2000fffe0ff */
[----:B------:R-:W-:Y:S01]  /*9740*/  UMOV UR14, UR50 ;  /* 0x00000032000e7c82 */ /* 0x000fe20008000000 */
[----:B------:R-:W-:Y:S08]  /*9750*/  UMOV UR15, UR36 ;  /* 0x00000024000f7c82 */ /* 0x000ff00008000000 */
[----:B------:R2:W-:Y:S01]  /*9760*/  UTMASTG.3D [UR8], [UR4] ;  /* 0x00000008040073b5 */ /* 0x0005e20008010000 */
[----:B------:R2:W-:Y:S01]  /*9770*/  UTMASTG.3D [UR12], [UR4] ;  /* 0x0000000c040073b5 */ /* 0x0005e20008010000 */
[----:B------:R0:W-:Y:S01]  /*9780*/  UTMACMDFLUSH ;  /* 0x00000000000079b7 */ /* 0x0001e20000000000 */
[----:B--2---:R-:W-:Y:S04]  /*9790*/  DEPBAR.LE SB0, 0x1 ;  /* 0x000080400000791a */ /* 0x004fe80000000000 */
.L_x_146:
[----:B------:R-:W-:Y:S05]  /*97a0*/  BSYNC.RECONVERGENT B0 ;  /* 0x0000000000007941 */ /* 0x000fea0003800200 */
.L_x_145:
        /* <DEDUP_REMOVED lines=16> */
.L_x_150:
[----:B------:R-:W-:Y:S05]  /*98b0*/  BSYNC B0 ;  /* 0x0000000000007941 */ /* 0x000fea0003800000 */
.L_x_149:
        /* <DEDUP_REMOVED lines=17> */
.L_x_148:
[----:B------:R-:W-:Y:S05]  /*99d0*/  BSYNC B1 ;  /* 0x0000000000017941 */ /* 0x000fea0003800000 */
.L_x_147:
        /* <DEDUP_REMOVED lines=21> */
.L_x_152:
[----:B------:R-:W-:Y:S01]  /*9b30*/  ISETP.NE.AND P0, PT, R99, RZ, PT ;  /* 0x000000ff6300720c */ /* 0x000fe20003f05270 */
[----:B------:R-:W-:Y:S05]  /*9b40*/  WARPSYNC.ALL ;  /* 0x0000000000007948 */ /* 0x000fea0003800000 */
[----:B------:R-:W-:Y:S01]  /*9b50*/  R2UR UR4, R39 ;  /* 0x00000000270472ca */ /* 0x000fe200000e0000 */
[----:B------:R-:W-:Y:S01]  /*9b60*/  BSSY.RECONVERGENT B0, `(.L_x_153) ;  /* 0x000009f000007945 */ /* 0x000fe20003800200 */
[-C--:B---3--:R-:W-:Y:S02]  /*9b70*/  F2FP.F16.E5M2.UNPACK_B R42, R72.reuse ;  /* 0x00000048ff2a723e */ /* 0x088fe400020004ff */
[----:B------:R-:W-:Y:S02]  /*9b80*/  F2FP.F16.E5M2.UNPACK_B R72, R72.H1 ;  /* 0x00000048ff48723e */ /* 0x000fe400030004ff */
[-C--:B------:R-:W-:Y:S01]  /*9b90*/  F2FP.F16.E5M2.UNPACK_B R46, R73.reuse ;  /* 0x00000049ff2e723e */ /* 0x080fe200020004ff */
[--C-:B------:R-:W-:Y:S01]  /*9ba0*/  HADD2.F32 R40, -RZ, R42.reuse.H0_H0 ;  /* 0x2000002aff287230 */ /* 0x100fe20000004100 */
[----:B------:R-:W-:Y:S01]  /*9bb0*/  F2FP.F16.E5M2.UNPACK_B R73, R73.H1 ;  /* 0x00000049ff49723e */ /* 0x000fe200030004ff */
[----:B------:R-:W-:Y:S01]  /*9bc0*/  HADD2.F32 R42, -RZ, R42.H1_H1 ;  /* 0x3000002aff2a7230 */ /* 0x000fe20000004100 */
[-C--:B------:R-:W-:Y:S01]  /*9bd0*/  F2FP.F16.E5M2.UNPACK_B R50, R74.reuse ;  /* 0x0000004aff32723e */ /* 0x080fe200020004ff */
[----:B------:R-:W-:Y:S01]  /*9be0*/  HADD2.F32 R43, -RZ, R72.H0_H0 ;  /* 0x20000048ff2b7230 */ /* 0x000fe20000004100 */
[----:B------:R-:W-:Y:S01]  /*9bf0*/  F2FP.F16.E5M2.UNPACK_B R74, R74.H1 ;  /* 0x0000004aff4a723e */ /* 0x000fe200030004ff */
[----:B------:R-:W2:Y:S01]  /*9c00*/  LDTM.x32 R4, tmem[UR4+0x60] ;  /* 0x00006004000479ee */ /* 0x000ea200082c0000 */
[----:B------:R-:W-:Y:S01]  /*9c10*/  NOP ;  /* 0x0000000000007918 */ /* 0x000fe20000000000 */
[----:B------:R-:W-:Y:S01]  /*9c20*/  IADD3 R92, PT, PT, R92, 0x190, RZ ;  /* 0x000001905c5c7810 */ /* 0x000fe20007ffe0ff */
[--C-:B------:R-:W-:Y:S01]  /*9c30*/  HADD2.F32 R45, -RZ, R46.reuse.H0_H0 ;  /* 0x2000002eff2d7230 */ /* 0x100fe20000004100 */
[----:B------:R-:W-:Y:S01]  /*9c40*/  F2FP.F16.E5M2.UNPACK_B R54, R75 ;  /* 0x0000004bff36723e */ /* 0x000fe200020004ff */
[----:B------:R-:W-:Y:S01]  /*9c50*/  HADD2.F32 R46, -RZ, R46.H1_H1 ;  /* 0x3000002eff2e7230 */ /* 0x000fe20000004100 */
[----:B------:R-:W-:Y:S01]  /*9c60*/  LOP3.LUT R92, R92, 0xfefffff8, RZ, 0xc0, !PT ;  /* 0xfefffff85c5c7812 */ /* 0x000fe200078ec0ff */
[--C-:B------:R-:W-:Y:S01]  /*9c70*/  HADD2.F32 R49, -RZ, R50.reuse.H0_H0 ;  /* 0x20000032ff317230 */ /* 0x100fe20000004100 */
[----:B----4-:R-:W-:Y:S01]  /*9c80*/  F2FP.F16.E5M2.UNPACK_B R58, R76 ;  /* 0x0000004cff3a723e */ /* 0x010fe200020004ff */
[----:B------:R-:W-:Y:S01]  /*9c90*/  HADD2.F32 R50, -RZ, R50.H1_H1 ;  /* 0x30000032ff327230 */ /* 0x000fe20000004100 */
[----:B--2---:R2:W-:Y:S01]  /*9ca0*/  SYNCS.ARRIVE.TRANS64.RED.A1T0 RZ, [R92+URZ], RZ ;  /* 0x000000ff5cff79a7 */ /* 0x0045e200081004ff */
[--C-:B------:R-:W-:Y:S01]  /*9cb0*/  HADD2.F32 R53, -RZ, R54.reuse.H0_H0 ;  /* 0x20000036ff357230 */ /* 0x100fe20000004100 */
[-C--:B------:R-:W-:Y:S01]  /*9cc0*/  F2FP.F16.E5M2.UNPACK_B R62, R77.reuse ;  /* 0x0000004dff3e723e */ /* 0x080fe200020004ff */
[----:B------:R-:W-:Y:S01]  /*9cd0*/  HADD2.F32 R54, -RZ, R54.H1_H1 ;  /* 0x30000036ff367230 */ /* 0x000fe20000004100 */
[----:B------:R-:W-:Y:S01]  /*9ce0*/  F2FP.F16.E5M2.UNPACK_B R77, R77.H1 ;  /* 0x0000004dff4d723e */ /* 0x000fe200030004ff */
        /* <DEDUP_REMOVED lines=8> */
[----:B------:R-:W-:Y:S02]  /*9d70*/  HADD2.F32 R64, -RZ, R77.H1_H1 ;  /* 0x3000004dff407230 */ /* 0x000fe40000004100 */
[C---:B------:R-:W-:Y:S01]  /*9d80*/  FMUL R4, R38.reuse, R4 ;  /* 0x0000000426047220 */ /* 0x040fe20000400000 */
        /* <DEDUP_REMOVED lines=13> */
[--C-:B------:R-:W-:Y:S02]  /*9e60*/  HADD2.F32 R65, -RZ, R66.reuse.H0_H0 ;  /* 0x20000042ff417230 */ /* 0x100fe40000004100 */
[C---:B------:R-:W-:Y:S01]  /*9e70*/  FMUL R24, R38.reuse, R28 ;  /* 0x0000001c26187220 */ /* 0x040fe20000400000 */
[----:B------:R-:W-:Y:S02]  /*9e80*/  HADD2.F32 R66, -RZ, R66.H1_H1 ;  /* 0x30000042ff427230 */ /* 0x000fe40000004100 */
[C---:B------:R-:W-:Y:S01]  /*9e90*/  FMUL R25, R38.reuse, R29 ;  /* 0x0000001d26197220 */ /* 0x040fe20000400000 */
[--C-:B------:R-:W-:Y:S02]  /*9ea0*/  HADD2.F32 R69, -RZ, R70.reuse.H0_H0 ;  /* 0x20000046ff457230 */ /* 0x100fe40000004100 */
[C---:B------:R-:W-:Y:S01]  /*9eb0*/  FMUL R28, R38.reuse, R32 ;  /* 0x00000020261c7220 */ /* 0x040fe20000400000 */
[----:B------:R-:W-:Y:S02]  /*9ec0*/  HADD2.F32 R70, -RZ, R70.H1_H1 ;  /* 0x30000046ff467230 */ /* 0x000fe40000004100 */
[C---:B------:R-:W-:Y:S01]  /*9ed0*/  FMUL R29, R38.reuse, R33 ;  /* 0x00000021261d7220 */ /* 0x040fe20000400000 */
        /* <DEDUP_REMOVED lines=11> */
[C---:B------:R-:W-:Y:S01]  /*9f90*/  FMUL R11, R38.reuse, R11 ;  /* 0x0000000b260b7220 */ /* 0x040fe20000400000 */
        /* <DEDUP_REMOVED lines=28> */
[----:B------:R-:W-:Y:S02]  /*a160*/  HADD2.F32 R62, -RZ, R77.H0_H0 ;  /* 0x2000004dff3e7230 */ /* 0x000fe40000004100 */
[C---:B------:R-:W-:Y:S01]  /*a170*/  FFMA R22, R41.reuse, R59, R22 ;  /* 0x0000003b29167223 */ /* 0x040fe20000000016 */
[C---:B------:R-:W-:Y:S01]  /*a180*/  FMUL R3, R38.reuse, R26 ;  /* 0x0000001a26037220 */ /* 0x040fe20000400000 */
[C---:B------:R-:W-:Y:S01]  /*a190*/  FFMA R23, R41.reuse, R60, R23 ;  /* 0x0000003c29177223 */ /* 0x040fe20000000017 */
[C---:B------:R-:W-:Y:S01]  /*a1a0*/  FMUL R27, R38.reuse, R27 ;  /* 0x0000001b261b7220 */ /* 0x040fe20000400000 */
[C---:B------:R-:W-:Y:S01]  /*a1b0*/  FFMA R0, R41.reuse, R61, R0 ;  /* 0x0000003d29007223 */ /* 0x040fe20000000000 */
[----:B------:R-:W-:Y:S01]  /*a1c0*/  F2FP.F16.E5M2.UNPACK_B R79, R79.H1 ;  /* 0x0000004fff4f723e */ /* 0x000fe200030004ff */
        /* <DEDUP_REMOVED lines=32> */
[----:B------:R-:W-:Y:S03]  /*a3d0*/  IADD3 R36, PT, PT, R36, 0x1, RZ ;  /* 0x0000000124247810 */ /* 0x000fe60007ffe0ff */
[----:B------:R2:W-:Y:S01]  /*a3e0*/  STS.128 [R100+0x5300], R108 ;  /* 0x0053006c64007388 */ /* 0x0005e20000000c00 */
[----:B------:R-:W-:Y:S01]  /*a3f0*/  @!PT LDS RZ, [RZ] ;  /* 0x00000000fffff984 */ /* 0x000fe20000000800 */
[----:B------:R-:W-:Y:S01]  /*a400*/  @!PT LDS RZ, [RZ] ;  /* 0x00000000fffff984 */ /* 0x000fe20000000800 */
[----:B------:R-:W-:Y:S01]  /*a410*/  @!PT LDS RZ, [RZ] ;  /* 0x00000000fffff984 */ /* 0x000fe20000000800 */
[----:B------:R-:W-:Y:S01]  /*a420*/  @!PT LDS RZ, [RZ] ;  /* 0x00000000fffff984 */ /* 0x000fe20000000800 */
[----:B------:R1:W-:Y:S07]  /*a430*/  MEMBAR.ALL.CTA ;  /* 0x0000000000007992 */ /* 0x0003ee0000008000 */
[----:B-1----:R-:W1:Y:S02]  /*a440*/  FENCE.VIEW.ASYNC.S ;  /* 0x00000000000073c6 */ /* 0x002e640000000000 */
[----:B-1----:R-:W-:Y:S06]  /*a450*/  BAR.SYNC.DEFER_BLOCKING 0x1, 0x80 ;  /* 0x0042000000007b1d */ /* 0x002fec0000010000 */
        /* <DEDUP_REMOVED lines=14> */
[----:B-1----:R-:W-:Y:S04]  /*a540*/  DEPBAR.LE SB0, 0x1 ;  /* 0x000080400000791a */ /* 0x002fe80000000000 */
.L_x_154:
[----:B------:R-:W-:Y:S05]  /*a550*/  BSYNC.RECONVERGENT B0 ;  /* 0x0000000000007941 */ /* 0x000fea0003800200 */
.L_x_153:
[----:B------:R-:W-:Y:S01]  /*a560*/  BAR.SYNC.DEFER_BLOCKING 0x1, 0x80 ;  /* 0x0042000000007b1d */ /* 0x000fe20000010000 */
[----:B------:R-:W-:Y:S01]  /*a570*/  ISETP.NE.AND P0, PT, R93, 0x2, PT ;  /* 0x000000025d00780c */ /* 0x000fe20003f05270 */
[----:B------:R-:W-:Y:S01]  /*a580*/  UISETP.NE.AND UP0, UPT, UR44, URZ, UPT ;  /* 0x000000ff2c00728c */ /* 0x000fe2000bf05270 */
[----:B------:R-:W-:Y:S01]  /*a590*/  ISETP.NE.AND P1, PT, R36, 0x4, PT ;  /* 0x000000042400780c */ /* 0x000fe20003f25270 */
[----:B------:R-:W-:Y:S01]  /*a5a0*/  UIADD3 UR32, UPT, UPT, UR37, UR59, URZ ;  /* 0x0000003b25207290 */ /* 0x000fe2000fffe0ff */
[----:B------:R-:W-:Y:S01]  /*a5b0*/  SEL R3, RZ, 0x1, P0 ;  /* 0x00000001ff037807 */ /* 0x000fe20000000000 */
[----:B------:R-:W-:Y:S01]  /*a5c0*/  UIADD3 UR20, UPT, UPT, UR38, UR62, URZ ;  /* 0x0000003e26147290 */ /* 0x000fe2000fffe0ff */
[----:B------:R-:W-:Y:S02]  /*a5d0*/  SEL R0, RZ, 0x1, P1 ;  /* 0x00000001ff007807 */ /* 0x000fe40000800000 */
[----:B------:R-:W-:Y:S02]  /*a5e0*/  LOP3.LUT R96, R96, R3, RZ, 0x3c, !PT ;  /* 0x0000000360607212 */ /* 0x000fe400078e3cff */
[----:B------:R-:W-:Y:S02]  /*a5f0*/  LOP3.LUT R97, R97, R0, RZ, 0x3c, !PT ;  /* 0x0000000061617212 */ /* 0x000fe400078e3cff */
[----:B------:R-:W-:Y:S02]  /*a600*/  SEL R93, R93, RZ, P0 ;  /* 0x000000ff5d5d7207 */ /* 0x000fe40000000000 */
[----:B------:R-:W-:Y:S01]  /*a610*/  SEL R36, R36, RZ, P1 ;  /* 0x000000ff24247207 */ /* 0x000fe20000800000 */
[----:B------:R-:W-:Y:S01]  /*a620*/  UMOV UR36, UR58 ;  /* 0x0000003a00247c82 */ /* 0x000fe20008000000 */
[----:B------:R-:W-:Y:S05]  /*a630*/  BRA.U UP0, `(.L_x_155) ;  /* 0xffffffb900c47547 */ /* 0x000fea000b83ffff */
[----:B------:R-:W-:Y:S05]  /*a640*/  EXIT ;  /* 0x000000000000794d */ /* 0x000fea0003800000 */
.L_x_25:
[----:B--2---:R2:W3:Y:S02]  /*a650*/  SYNCS.PHASECHK.TRANS64.TRYWAIT P0, [R0+URZ+0x1c0], R3 ;  /* 0x0001c003000075a7 */ /* 0x0044e400080011ff */
[----:B---3--:R-:W-:Y:S05]  /*a660*/  @!P0 NANOSLEEP.SYNCS 0x989680 ;  /* 0x009896800000895d */ /* 0x008fea0003900000 */
[----:B------:R-:W3:Y:S02]  /*a670*/  @!P0 SYNCS.PHASECHK.TRANS64 P0, [R0+URZ+0x1c0], R3 ;  /* 0x0001c003000085a7 */ /* 0x000ee400080010ff */
[----:B---3--:R-:W-:Y:S05]  /*a680*/  @!P0 BRA `(.L_x_25) ;  /* 0xfffffffc00f08947 */ /* 0x008fea000383ffff */
[----:B------:R-:W-:Y:S05]  /*a690*/  BRA `(.L_x_156) ;  /* 0xffffff7400647947 */ /* 0x000fea000383ffff */
.L_x_28:
[----:B--2---:R-:W-:-:S07]  /*a6a0*/  MOV R0, UR33 ;  /* 0x0000002100007c02 */ /* 0x004fce0008000f00 */
.L_x_157:
[----:B--2---:R2:W3:Y:S02]  /*a6b0*/  SYNCS.PHASECHK.TRANS64.TRYWAIT P0, [R0+URZ+0x80], R3 ;  /* 0x00008003000075a7 */ /* 0x0044e400080011ff */
[----:B---3--:R-:W-:Y:S05]  /*a6c0*/  @!P0 NANOSLEEP.SYNCS 0x989680 ;  /* 0x009896800000895d */ /* 0x008fea0003900000 */
[----:B------:R-:W3:Y:S02]  /*a6d0*/  @!P0 SYNCS.PHASECHK.TRANS64 P0, [R0+URZ+0x80], R3 ;  /* 0x00008003000085a7 */ /* 0x000ee400080010ff */
[----:B---3--:R-:W-:Y:S05]  /*a6e0*/  @!P0 BRA `(.L_x_157) ;  /* 0xfffffffc00f08947 */ /* 0x008fea000383ffff */
[----:B------:R-:W-:Y:S05]  /*a6f0*/  BRA `(.L_x_27) ;  /* 0xffffff7400b47947 */ /* 0x000fea000383ffff */
.L_x_35:
[----:B-1----:R-:W-:-:S07]  /*a700*/  MOV R0, UR17 ;  /* 0x0000001100007c02 */ /* 0x002fce0008000f00 */
.L_x_158:
[----:B-1----:R1:W2:Y:S02]  /*a710*/  SYNCS.PHASECHK.TRANS64.TRYWAIT P0, [R0+URZ+0x80], R3 ;  /* 0x00008003000075a7 */ /* 0x0022a400080011ff */
[----:B--2---:R-:W-:Y:S05]  /*a720*/  @!P0 NANOSLEEP.SYNCS 0x989680 ;  /* 0x009896800000895d */ /* 0x004fea0003900000 */
[----:B------:R-:W2:Y:S02]  /*a730*/  @!P0 SYNCS.PHASECHK.TRANS64 P0, [R0+URZ+0x80], R3 ;  /* 0x00008003000085a7 */ /* 0x000ea400080010ff */
[----:B--2---:R-:W-:Y:S05]  /*a740*/  @!P0 BRA `(.L_x_158) ;  /* 0xfffffffc00f08947 */ /* 0x004fea000383ffff */
[----:B------:R-:W-:Y:S05]  /*a750*/  BRA `(.L_x_34) ;  /* 0xffffff7800747947 */ /* 0x000fea000383ffff */
.L_x_40:
[----:B-1----:R1:W2:Y:S02]  /*a760*/  SYNCS.PHASECHK.TRANS64.TRYWAIT P0, [R3+URZ+0x150], R0 ;  /* 0x00015000030075a7 */ /* 0x0022a400080011ff */
[----:B--2---:R-:W-:Y:S05]  /*a770*/  @!P0 NANOSLEEP.SYNCS 0x989680 ;  /* 0x009896800000895d */ /* 0x004fea0003900000 */
[----:B------:R-:W2:Y:S02]  /*a780*/  @!P0 SYNCS.PHASECHK.TRANS64 P0, [R3+URZ+0x150], R0 ;  /* 0x00015000030085a7 */ /* 0x000ea400080010ff */
[----:B--2---:R-:W-:Y:S05]  /*a790*/  @!P0 BRA `(.L_x_40) ;  /* 0xfffffffc00f08947 */ /* 0x004fea000383ffff */
[----:B------:R-:W-:Y:S05]  /*a7a0*/  BRA `(.L_x_159) ;  /* 0xffffff7c00187947 */ /* 0x000fea000383ffff */
.L_x_44:
[----:B-1----:R-:W-:-:S07]  /*a7b0*/  MOV R0, UR4 ;  /* 0x0000000400007c02 */ /* 0x002fce0008000f00 */
.L_x_160:
[----:B-1----:R1:W2:Y:S02]  /*a7c0*/  SYNCS.PHASECHK.TRANS64.TRYWAIT P0, [R0+URZ], R3 ;  /* 0x00000003000075a7 */ /* 0x0022a400080011ff */
[----:B--2---:R-:W-:Y:S05]  /*a7d0*/  @!P0 NANOSLEEP.SYNCS 0x989680 ;  /* 0x009896800000895d */ /* 0x004fea0003900000 */
[----:B------:R-:W2:Y:S02]  /*a7e0*/  @!P0 SYNCS.PHASECHK.TRANS64 P0, [R0+URZ], R3 ;  /* 0x00000003000085a7 */ /* 0x000ea400080010ff */
[----:B--2---:R-:W-:Y:S05]  /*a7f0*/  @!P0 BRA `(.L_x_160) ;  /* 0xfffffffc00f08947 */ /* 0x004fea000383ffff */
[----:B------:R-:W-:Y:S05]  /*a800*/  BRA `(.L_x_161) ;  /* 0xffffff8000bc7947 */ /* 0x000fea000383ffff */
.L_x_45:
[----:B------:R-:W-:-:S07]  /*a810*/  MOV R0, UR5 ;  /* 0x0000000500007c02 */ /* 0x000fce0008000f00 */
.L_x_162:
[----:B-1----:R1:W2:Y:S02]  /*a820*/  SYNCS.PHASECHK.TRANS64.TRYWAIT P0, [R0+URZ], R3 ;  /* 0x00000003000075a7 */ /* 0x0022a400080011ff */
[----:B--2---:R-:W-:Y:S05]  /*a830*/  @!P0 NANOSLEEP.SYNCS 0x989680 ;  /* 0x009896800000895d */ /* 0x004fea0003900000 */
[----:B------:R-:W2:Y:S02]  /*a840*/  @!P0 SYNCS.PHASECHK.TRANS64 P0, [R0+URZ], R3 ;  /* 0x00000003000085a7 */ /* 0x000ea400080010ff */
[----:B--2---:R-:W-:Y:S05]  /*a850*/  @!P0 BRA `(.L_x_162) ;  /* 0xfffffffc00f08947 */ /* 0x004fea000383ffff */
[----:B------:R-:W-:Y:S05]  /*a860*/  BRA `(.L_x_163) ;  /* 0xffffff8000c87947 */ /* 0x000fea000383ffff */
.L_x_46:
[----:B------:R-:W-:-:S07]  /*a870*/  MOV R0, UR5 ;  /* 0x0000000500007c02 */ /* 0x000fce0008000f00 */
.L_x_164:
[----:B-1----:R1:W2:Y:S02]  /*a880*/  SYNCS.PHASECHK.TRANS64.TRYWAIT P0, [R0+URZ], R3 ;  /* 0x00000003000075a7 */ /* 0x0022a400080011ff */
[----:B--2---:R-:W-:Y:S05]  /*a890*/  @!P0 NANOSLEEP.SYNCS 0x989680 ;  /* 0x009896800000895d */ /* 0x004fea0003900000 */
[----:B------:R-:W2:Y:S02]  /*a8a0*/  @!P0 SYNCS.PHASECHK.TRANS64 P0, [R0+URZ], R3 ;  /* 0x00000003000085a7 */ /* 0x000ea400080010ff */
[----:B--2---:R-:W-:Y:S05]  /*a8b0*/  @!P0 BRA `(.L_x_164) ;  /* 0xfffffffc00f08947 */ /* 0x004fea000383ffff */
[----:B------:R-:W-:Y:S05]  /*a8c0*/  BRA `(.L_x_165) ;  /* 0xffffff8000d47947 */ /* 0x000fea000383ffff */
.L_x_47:
[----:B------:R-:W-:-:S07]  /*a8d0*/  MOV R0, UR5 ;  /* 0x0000000500007c02 */ /* 0x000fce0008000f00 */
.L_x_166:
[----:B-1----:R1:W2:Y:S02]  /*a8e0*/  SYNCS.PHASECHK.TRANS64.TRYWAIT P0, [R0+URZ], R3 ;  /* 0x00000003000075a7 */ /* 0x0022a400080011ff */
[----:B--2---:R-:W-:Y:S05]  /*a8f0*/  @!P0 NANOSLEEP.SYNCS 0x989680 ;  /* 0x009896800000895d */ /* 0x004fea0003900000 */
[----:B------:R-:W2:Y:S02]  /*a900*/  @!P0 SYNCS.PHASECHK.TRANS64 P0, [R0+URZ], R3 ;  /* 0x00000003000085a7 */ /* 0x000ea400080010ff */
[----:B--2---:R-:W-:Y:S05]  /*a910*/  @!P0 BRA `(.L_x_166) ;  /* 0xfffffffc00f08947 */ /* 0x004fea000383ffff */
[----:B------:R-:W-:Y:S05]  /*a920*/  BRA `(.L_x_167) ;  /* 0xffffff8000e07947 */ /* 0x000fea000383ffff */
.L_x_48:
[----:B------:R-:W-:-:S07]  /*a930*/  MOV R0, UR5 ;  /* 0x0000000500007c02 */ /* 0x000fce0008000f00 */
.L_x_168:
[----:B-1----:R1:W2:Y:S02]  /*a940*/  SYNCS.PHASECHK.TRANS64.TRYWAIT P0, [R0+URZ], R3 ;  /* 0x00000003000075a7 */ /* 0x0022a400080011ff */
[----:B--2---:R-:W-:Y:S05]  /*a950*/  @!P0 NANOSLEEP.SYNCS 0x989680 ;  /* 0x009896800000895d */ /* 0x004fea0003900000 */
[----:B------:R-:W2:Y:S02]  /*a960*/  @!P0 SYNCS.PHASECHK.TRANS64 P0, [R0+URZ], R3 ;  /* 0x00000003000085a7 */ /* 0x000ea400080010ff */
[----:B--2---:R-:W-:Y:S05]  /*a970*/  @!P0 BRA `(.L_x_168) ;  /* 0xfffffffc00f08947 */ /* 0x004fea000383ffff */
[----:B------:R-:W-:Y:S05]  /*a980*/  BRA `(.L_x_169) ;  /* 0xffffff8000ec7947 */ /* 0x000fea000383ffff */
.L_x_49:
[----:B------:R-:W-:-:S07]  /*a990*/  MOV R0, UR5 ;  /* 0x0000000500007c02 */ /* 0x000fce0008000f00 */
.L_x_170:
[----:B-1----:R1:W2:Y:S02]  /*a9a0*/  SYNCS.PHASECHK.TRANS64.TRYWAIT P0, [R0+URZ], R3 ;  /* 0x00000003000075a7 */ /* 0x0022a400080011ff */
[----:B--2---:R-:W-:Y:S05]  /*a9b0*/  @!P0 NANOSLEEP.SYNCS 0x989680 ;  /* 0x009896800000895d */ /* 0x004fea0003900000 */
[----:B------:R-:W2:Y:S02]  /*a9c0*/  @!P0 SYNCS.PHASECHK.TRANS64 P0, [R0+URZ], R3 ;  /* 0x00000003000085a7 */ /* 0x000ea400080010ff */
[----:B--2---:R-:W-:Y:S05]  /*a9d0*/  @!P0 BRA `(.L_x_170) ;  /* 0xfffffffc00f08947 */ /* 0x004fea000383ffff */
[----:B------:R-:W-:Y:S05]  /*a9e0*/  BRA `(.L_x_171) ;  /* 0xffffff8000f87947 */ /* 0x000fea000383ffff */
.L_x_50:
[----:B------:R-:W-:-:S07]  /*a9f0*/  MOV R0, UR5 ;  /* 0x0000000500007c02 */ /* 0x000fce0008000f00 */
.L_x_172:
[----:B-1----:R1:W2:Y:S02]  /*aa00*/  SYNCS.PHASECHK.TRANS64.TRYWAIT P0, [R0+URZ], R3 ;  /* 0x00000003000075a7 */ /* 0x0022a400080011ff */
[----:B--2---:R-:W-:Y:S05]  /*aa10*/  @!P0 NANOSLEEP.SYNCS 0x989680 ;  /* 0x009896800000895d */ /* 0x004fea0003900000 */
[----:B------:R-:W2:Y:S02]  /*aa20*/  @!P0 SYNCS.PHASECHK.TRANS64 P0, [R0+URZ], R3 ;  /* 0x00000003000085a7 */ /* 0x000ea400080010ff */
[----:B--2---:R-:W-:Y:S05]  /*aa30*/  @!P0 BRA `(.L_x_172) ;  /* 0xfffffffc00f08947 */ /* 0x004fea000383ffff */
[----:B------:R-:W-:Y:S05]  /*aa40*/  BRA `(.L_x_173) ;  /* 0xffffff8400047947 */ /* 0x000fea000383ffff */
.L_x_51:
[----:B------:R-:W-:-:S07]  /*aa50*/  MOV R0, UR5 ;  /* 0x0000000500007c02 */ /* 0x000fce0008000f00 */
.L_x_174:
[----:B-1----:R1:W2:Y:S02]  /*aa60*/  SYNCS.PHASECHK.TRANS64.TRYWAIT P0, [R0+URZ], R3 ;  /* 0x00000003000075a7 */ /* 0x0022a400080011ff */
[----:B--2---:R-:W-:Y:S05]  /*aa70*/  @!P0 NANOSLEEP.SYNCS 0x989680 ;  /* 0x009896800000895d */ /* 0x004fea0003900000 */
[----:B------:R-:W2:Y:S02]  /*aa80*/  @!P0 SYNCS.PHASECHK.TRANS64 P0, [R0+URZ], R3 ;  /* 0x00000003000085a7 */ /* 0x000ea400080010ff */
[----:B--2---:R-:W-:Y:S05]  /*aa90*/  @!P0 BRA `(.L_x_174) ;  /* 0xfffffffc00f08947 */ /* 0x004fea000383ffff */
[----:B------:R-:W-:Y:S05]  /*aaa0*/  BRA `(.L_x_175) ;  /* 0xffffff8400107947 */ /* 0x000fea000383ffff */
.L_x_52:
[----:B------:R-:W-:-:S07]  /*aab0*/  MOV R0, UR5 ;  /* 0x0000000500007c02 */ /* 0x000fce0008000f00 */
.L_x_176:
[----:B-1----:R1:W2:Y:S02]  /*aac0*/  SYNCS.PHASECHK.TRANS64.TRYWAIT P0, [R0+URZ], R3 ;  /* 0x00000003000075a7 */ /* 0x0022a400080011ff */
[----:B--2---:R-:W-:Y:S05]  /*aad0*/  @!P0 NANOSLEEP.SYNCS 0x989680 ;  /* 0x009896800000895d */ /* 0x004fea0003900000 */
[----:B------:R-:W2:Y:S02]  /*aae0*/  @!P0 SYNCS.PHASECHK.TRANS64 P0, [R0+URZ], R3 ;  /* 0x00000003000085a7 */ /* 0x000ea400080010ff */
[----:B--2---:R-:W-:Y:S05]  /*aaf0*/  @!P0 BRA `(.L_x_176) ;  /* 0xfffffffc00f08947 */ /* 0x004fea000383ffff */
[----:B------:R-:W-:Y:S05]  /*ab00*/  BRA `(.L_x_177) ;  /* 0xffffff84001c7947 */ /* 0x000fea000383ffff */
.L_x_53:
[----:B------:R-:W-:-:S07]  /*ab10*/  MOV R0, UR5 ;  /* 0x0000000500007c02 */ /* 0x000fce0008000f00 */
.L_x_178:
[----:B-1----:R1:W2:Y:S02]  /*ab20*/  SYNCS.PHASECHK.TRANS64.TRYWAIT P0, [R0+URZ], R3 ;  /* 0x00000003000075a7 */ /* 0x0022a400080011ff */
[----:B--2---:R-:W-:Y:S05]  /*ab30*/  @!P0 NANOSLEEP.SYNCS 0x989680 ;  /* 0x009896800000895d */ /* 0x004fea0003900000 */
[----:B------:R-:W2:Y:S02]  /*ab40*/  @!P0 SYNCS.PHASECHK.TRANS64 P0, [R0+URZ], R3 ;  /* 0x00000003000085a7 */ /* 0x000ea400080010ff */
[----:B--2---:R-:W-:Y:S05]  /*ab50*/  @!P0 BRA `(.L_x_178) ;  /* 0xfffffffc00f08947 */ /* 0x004fea000383ffff */
[----:B------:R-:W-:Y:S05]  /*ab60*/  BRA `(.L_x_179) ;  /* 0xffffff8400287947 */ /* 0x000fea000383ffff */
.L_x_54:
[----:B------:R-:W-:-:S07]  /*ab70*/  MOV R0, UR5 ;  /* 0x0000000500007c02 */ /* 0x000fce0008000f00 */
.L_x_180:
[----:B-1----:R1:W2:Y:S02]  /*ab80*/  SYNCS.PHASECHK.TRANS64.TRYWAIT P0, [R0+URZ], R3 ;  /* 0x00000003000075a7 */ /* 0x0022a400080011ff */
[----:B--2---:R-:W-:Y:S05]  /*ab90*/  @!P0 NANOSLEEP.SYNCS 0x989680 ;  /* 0x009896800000895d */ /* 0x004fea0003900000 */
[----:B------:R-:W2:Y:S02]  /*aba0*/  @!P0 SYNCS.PHASECHK.TRANS64 P0, [R0+URZ], R3 ;  /* 0x00000003000085a7 */ /* 0x000ea400080010ff */
[----:B--2---:R-:W-:Y:S05]  /*abb0*/  @!P0 BRA `(.L_x_180) ;  /* 0xfffffffc00f08947 */ /* 0x004fea000383ffff */
[----:B------:R-:W-:Y:S05]  /*abc0*/  BRA `(.L_x_181) ;  /* 0xffffff8400347947 */ /* 0x000fea000383ffff */
.L_x_55:
[----:B------:R-:W-:-:S07]  /*abd0*/  MOV R0, UR5 ;  /* 0x0000000500007c02 */ /* 0x000fce0008000f00 */
.L_x_182:
[----:B-1----:R1:W2:Y:S02]  /*abe0*/  SYNCS.PHASECHK.TRANS64.TRYWAIT P0, [R0+URZ], R3 ;  /* 0x00000003000075a7 */ /* 0x0022a400080011ff */
[----:B--2---:R-:W-:Y:S05]  /*abf0*/  @!P0 NANOSLEEP.SYNCS 0x989680 ;  /* 0x009896800000895d */ /* 0x004fea0003900000 */
[----:B------:R-:W2:Y:S02]  /*ac00*/  @!P0 SYNCS.PHASECHK.TRANS64 P0, [R0+URZ], R3 ;  /* 0x00000003000085a7 */ /* 0x000ea400080010ff */
[----:B--2---:R-:W-:Y:S05]  /*ac10*/  @!P0 BRA `(.L_x_182) ;  /* 0xfffffffc00f08947 */ /* 0x004fea000383ffff */
[----:B------:R-:W-:Y:S05]  /*ac20*/  BRA `(.L_x_183) ;  /* 0xffffff8400407947 */ /* 0x000fea000383ffff */
.L_x_56:
[----:B------:R-:W-:-:S07]  /*ac30*/  MOV R0, UR5 ;  /* 0x0000000500007c02 */ /* 0x000fce0008000f00 */
.L_x_184:
[----:B-1----:R1:W2:Y:S02]  /*ac40*/  SYNCS.PHASECHK.TRANS64.TRYWAIT P0, [R0+URZ], R3 ;  /* 0x00000003000075a7 */ /* 0x0022a400080011ff */
[----:B--2---:R-:W-:Y:S05]  /*ac50*/  @!P0 NANOSLEEP.SYNCS 0x989680 ;  /* 0x009896800000895d */ /* 0x004fea0003900000 */
[----:B------:R-:W2:Y:S02]  /*ac60*/  @!P0 SYNCS.PHASECHK.TRANS64 P0, [R0+URZ], R3 ;  /* 0x00000003000085a7 */ /* 0x000ea400080010ff */
[----:B--2---:R-:W-:Y:S05]  /*ac70*/  @!P0 BRA `(.L_x_184) ;  /* 0xfffffffc00f08947 */ /* 0x004fea000383ffff */
[----:B------:R-:W-:Y:S05]  /*ac80*/  BRA `(.L_x_185) ;  /* 0xffffff84004c7947 */ /* 0x000fea000383ffff */
.L_x_57:
[----:B------:R-:W-:-:S07]  /*ac90*/  MOV R0, UR5 ;  /* 0x0000000500007c02 */ /* 0x000fce0008000f00 */
.L_x_186:
[----:B-1----:R1:W2:Y:S02]  /*aca0*/  SYNCS.PHASECHK.TRANS64.TRYWAIT P0, [R0+URZ], R3 ;  /* 0x00000003000075a7 */ /* 0x0022a400080011ff */
[----:B--2---:R-:W-:Y:S05]  /*acb0*/  @!P0 NANOSLEEP.SYNCS 0x989680 ;  /* 0x009896800000895d */ /* 0x004fea0003900000 */
[----:B------:R-:W2:Y:S02]  /*acc0*/  @!P0 SYNCS.PHASECHK.TRANS64 P0, [R0+URZ], R3 ;  /* 0x00000003000085a7 */ /* 0x000ea400080010ff */
[----:B--2---:R-:W-:Y:S05]  /*acd0*/  @!P0 BRA `(.L_x_186) ;  /* 0xfffffffc00f08947 */ /* 0x004fea000383ffff */
[----:B------:R-:W-:Y:S05]  /*ace0*/  BRA `(.L_x_187) ;  /* 0xffffff8400587947 */ /* 0x000fea000383ffff */
.L_x_58:
[----:B------:R-:W-:-:S07]  /*acf0*/  MOV R0, UR5 ;  /* 0x0000000500007c02 */ /* 0x000fce0008000f00 */
.L_x_188:
[----:B-1----:R1:W2:Y:S02]  /*ad00*/  SYNCS.PHASECHK.TRANS64.TRYWAIT P0, [R0+URZ], R3 ;  /* 0x00000003000075a7 */ /* 0x0022a400080011ff */
[----:B--2---:R-:W-:Y:S05]  /*ad10*/  @!P0 NANOSLEEP.SYNCS 0x989680 ;  /* 0x009896800000895d */ /* 0x004fea0003900000 */
[----:B------:R-:W2:Y:S02]  /*ad20*/  @!P0 SYNCS.PHASECHK.TRANS64 P0, [R0+URZ], R3 ;  /* 0x00000003000085a7 */ /* 0x000ea400080010ff */
[----:B--2---:R-:W-:Y:S05]  /*ad30*/  @!P0 BRA `(.L_x_188) ;  /* 0xfffffffc00f08947 */ /* 0x004fea000383ffff */
[----:B------:R-:W-:Y:S05]  /*ad40*/  BRA `(.L_x_189) ;  /* 0xffffff8400647947 */ /* 0x000fea000383ffff */
.L_x_61:
[----:B--2---:R2:W3:Y:S02]  /*ad50*/  SYNCS.PHASECHK.TRANS64.TRYWAIT P0, [R2+URZ+0x1b0], R5 ;  /* 0x0001b005020075a7 */ /* 0x0044e400080011ff */
[----:B---3--:R-:W-:Y:S05]  /*ad60*/  @!P0 NANOSLEEP.SYNCS 0x989680 ;  /* 0x009896800000895d */ /* 0x008fea0003900000 */
[----:B------:R-:W3:Y:S02]  /*ad70*/  @!P0 SYNCS.PHASECHK.TRANS64 P0, [R2+URZ+0x1b0], R5 ;  /* 0x0001b005020085a7 */ /* 0x000ee400080010ff */
[----:B---3--:R-:W-:Y:S05]  /*ad80*/  @!P0 BRA `(.L_x_61) ;  /* 0xfffffffc00f08947 */ /* 0x008fea000383ffff */
[----:B------:R-:W-:Y:S05]  /*ad90*/  BRA `(.L_x_190) ;  /* 0xffffff8400c07947 */ /* 0x000fea000383ffff */
.L_x_62:
[----:B------:R-:W-:-:S07]  /*ada0*/  MOV R2, UR4 ;  /* 0x0000000400027c02 */ /* 0x000fce0008000f00 */
.L_x_191:
[----:B--2---:R2:W3:Y:S02]  /*adb0*/  SYNCS.PHASECHK.TRANS64.TRYWAIT P0, [R2+URZ+0x160], R5 ;  /* 0x00016005020075a7 */ /* 0x0044e400080011ff */
[----:B---3--:R-:W-:Y:S05]  /*adc0*/  @!P0 NANOSLEEP.SYNCS 0x989680 ;  /* 0x009896800000895d */ /* 0x008fea0003900000 */
[----:B------:R-:W3:Y:S02]  /*add0*/  @!P0 SYNCS.PHASECHK.TRANS64 P0, [R2+URZ+0x160], R5 ;  /* 0x00016005020085a7 */ /* 0x000ee400080010ff */
[----:B---3--:R-:W-:Y:S05]  /*ade0*/  @!P0 BRA `(.L_x_191) ;  /* 0xfffffffc00f08947 */ /* 0x008fea000383ffff */
[----:B------:R-:W-:Y:S05]  /*adf0*/  BRA `(.L_x_192) ;  /* 0xffffff8400d07947 */ /* 0x000fea000383ffff */
.L_x_63:
[----:B--2---:R2:W3:Y:S02]  /*ae00*/  SYNCS.PHASECHK.TRANS64.TRYWAIT P1, [R2+URZ+0x150], R5 ;  /* 0x00015005020075a7 */ /* 0x0044e400080211ff */
[----:B---3--:R-:W-:Y:S05]  /*ae10*/  @!P1 NANOSLEEP.SYNCS 0x989680 ;  /* 0x009896800000995d */ /* 0x008fea0003900000 */
[----:B------:R-:W3:Y:S02]  /*ae20*/  @!P1 SYNCS.PHASECHK.TRANS64 P1, [R2+URZ+0x150], R5 ;  /* 0x00015005020095a7 */ /* 0x000ee400080210ff */
[----:B---3--:R-:W-:Y:S05]  /*ae30*/  @!P1 BRA `(.L_x_63) ;  /* 0xfffffffc00f09947 */ /* 0x008fea000383ffff */
[----:B------:R-:W-:Y:S05]  /*ae40*/  BRA `(.L_x_193) ;  /* 0xffffff8800007947 */ /* 0x000fea000383ffff */
.L_x_66:
[----:B------:R-:W-:-:S07]  /*ae50*/  MOV R0, UR4 ;  /* 0x0000000400007c02 */ /* 0x000fce0008000f00 */
.L_x_194:
[----:B--2---:R2:W3:Y:S02]  /*ae60*/  SYNCS.PHASECHK.TRANS64.TRYWAIT P0, [R0+URZ+0x160], R3 ;  /* 0x00016003000075a7 */ /* 0x0044e400080011ff */
[----:B---3--:R-:W-:Y:S05]  /*ae70*/  @!P0 NANOSLEEP.SYNCS 0x989680 ;  /* 0x009896800000895d */ /* 0x008fea0003900000 */
[----:B------:R-:W3:Y:S02]  /*ae80*/  @!P0 SYNCS.PHASECHK.TRANS64 P0, [R0+URZ+0x160], R3 ;  /* 0x00016003000085a7 */ /* 0x000ee400080010ff */
[----:B---3--:R-:W-:Y:S05]  /*ae90*/  @!P0 BRA `(.L_x_194) ;  /* 0xfffffffc00f08947 */ /* 0x008fea000383ffff */
[----:B------:R-:W-:Y:S05]  /*aea0*/  BRA `(.L_x_65) ;  /* 0xffffff8800547947 */ /* 0x000fea000383ffff */
.L_x_75:
[----:B--2---:R-:W-:-:S04]  /*aeb0*/  MOV R0, UR5 ;  /* 0x0000000500007c02 */ /* 0x004fc80008000f00 */
[----:B------:R2:W3:Y:S03]  /*aec0*/  SYNCS.PHASECHK.TRANS64.TRYWAIT P0, [R0+URZ+0x8], R7 ;  /* 0x00000807000075a7 */ /* 0x0004e600080011ff */
[----:B---3--:R-:W-:Y:S05]  /*aed0*/  @!P0 NANOSLEEP.SYNCS 0x989680 ;  /* 0x009896800000895d */ /* 0x008fea0003900000 */
[----:B------:R-:W3:Y:S02]  /*aee0*/  @!P0 SYNCS.PHASECHK.TRANS64 P0, [R0+URZ+0x8], R7 ;  /* 0x00000807000085a7 */ /* 0x000ee400080010ff */
[----:B---3--:R-:W-:Y:S05]  /*aef0*/  @!P0 BRA `(.L_x_75) ;  /* 0xfffffffc00ec8947 */ /* 0x008fea000383ffff */
[----:B------:R-:W-:Y:S05]  /*af00*/  BRA `(.L_x_74) ;  /* 0xffffff8c00087947 */ /* 0x000fea000383ffff */
.L_x_77:
[----:B------:R-:W-:Y:S01]  /*af10*/  BSSY B0, `(.L_x_195) ;  /* 0x0000006000007945 */ /* 0x000fe20003800000 */
[----:B------:R-:W-:-:S07]  /*af20*/  MOV R15, 0xffffffff ;  /* 0xffffffff000f7802 */ /* 0x000fce0000000f00 */
[----:B-12--5:R-:W-:Y:S05]  /*af30*/  WARPSYNC.COLLECTIVE R15, `(.L_x_196) ;  /* 0x000000000f0c7348 */ /* 0x026fea0003c00000 */
[----:B------:R-:W-:Y:S02]  /*af40*/  ELECT P6, UR79, PT ;  /* 0x00000000004f782f */ /* 0x000fe400038c0000 */
[----:B------:R-:W-:Y:S01]  /*af50*/  MOV R14, UR79 ;  /* 0x0000004f000e7c02 */ /* 0x000fe20008000f00 */
[----:B-12--5:R-:W-:Y:S10]  /*af60*/  ENDCOLLECTIVE ;  /* 0x000000000000791b */ /* 0x026ff40003800000 */
.L_x_196:
[----:B------:R-:W-:Y:S05]  /*af70*/  BSYNC B0 ;  /* 0x0000000000007941 */ /* 0x000fea0003800000 */
.L_x_195:
[----:B------:R-:W-:Y:S05]  /*af80*/  BRA `(.L_x_197) ;  /* 0xffffff8c00387947 */ /* 0x000fea000383ffff */
.L_x_79:
[----:B--2---:R-:W-:-:S04]  /*af90*/  MOV R0, UR5 ;  /* 0x0000000500007c02 */ /* 0x004fc80008000f00 */
[----:B------:R2:W3:Y:S03]  /*afa0*/  SYNCS.PHASECHK.TRANS64.TRYWAIT P0, [R0+URZ+0x8], R5 ;  /* 0x00000805000075a7 */ /* 0x0004e600080011ff */
[----:B---3--:R-:W-:Y:S05]  /*afb0*/  @!P0 NANOSLEEP.SYNCS 0x989680 ;  /* 0x009896800000895d */ /* 0x008fea0003900000 */
[----:B------:R-:W3:Y:S02]  /*afc0*/  @!P0 SYNCS.PHASECHK.TRANS64 P0, [R0+URZ+0x8], R5 ;  /* 0x00000805000085a7 */ /* 0x000ee400080010ff */
[----:B---3--:R-:W-:Y:S05]  /*afd0*/  @!P0 BRA `(.L_x_79) ;  /* 0xfffffffc00ec8947 */ /* 0x008fea000383ffff */
[----:B------:R-:W-:Y:S05]  /*afe0*/  BRA `(.L_x_78) ;  /* 0xffffff8c003c7947 */ /* 0x000fea000383ffff */
.L_x_80:
[----:B-1----:R1:W2:Y:S02]  /*aff0*/  SYNCS.PHASECHK.TRANS64.TRYWAIT P0, [R0+URZ+0x150], R5 ;  /* 0x00015005000075a7 */ /* 0x0022a400080011ff */
[----:B--2---:R-:W-:Y:S05]  /*b000*/  @!P0 NANOSLEEP.SYNCS 0x989680 ;  /* 0x009896800000895d */ /* 0x004fea0003900000 */
[----:B------:R-:W2:Y:S02]  /*b010*/  @!P0 SYNCS.PHASECHK.TRANS64 P0, [R0+URZ+0x150], R5 ;  /* 0x00015005000085a7 */ /* 0x000ea400080010ff */
[----:B--2---:R-:W-:Y:S05]  /*b020*/  @!P0 BRA `(.L_x_80) ;  /* 0xfffffffc00f08947 */ /* 0x004fea000383ffff */
[----:B------:R-:W-:Y:S05]  /*b030*/  BRA `(.L_x_198) ;  /* 0xffffff9000187947 */ /* 0x000fea000383ffff */
.L_x_82:
[----:B------:R-:W-:-:S07]  /*b040*/  MOV R0, UR23 ;  /* 0x0000001700007c02 */ /* 0x000fce0008000f00 */
.L_x_199:
[----:B-1----:R1:W2:Y:S02]  /*b050*/  SYNCS.PHASECHK.TRANS64.TRYWAIT P0, [R0+URZ+0x190], R5 ;  /* 0x00019005000075a7 */ /* 0x0022a400080011ff */
[----:B--2---:R-:W-:Y:S05]  /*b060*/  @!P0 NANOSLEEP.SYNCS 0x989680 ;  /* 0x009896800000895d */ /* 0x004fea0003900000 */
[----:B------:R-:W2:Y:S02]  /*b070*/  @!P0 SYNCS.PHASECHK.TRANS64 P0, [R0+URZ+0x190], R5 ;  /* 0x00019005000085a7 */ /* 0x000ea400080010ff */
[----:B--2---:R-:W-:Y:S05]  /*b080*/  @!P0 BRA `(.L_x_199) ;  /* 0xfffffffc00f08947 */ /* 0x004fea000383ffff */
[----:B------:R-:W-:Y:S05]  /*b090*/  BRA `(.L_x_200) ;  /* 0xffffff9000647947 */ /* 0x000fea000383ffff */
.L_x_85:
[----:B------:R-:W-:Y:S07]  /*b0a0*/  MOV R0, UR5 ;  /* 0x0000000500007c02 */ /* 0x000fee0008000f00 */
.L_x_201:
[----:B-1----:R1:W2:Y:S02]  /*b0b0*/  SYNCS.PHASECHK.TRANS64.TRYWAIT P0, [R0+URZ], R5 ;  /* 0x00000005000075a7 */ /* 0x0022a400080011ff */
[----:B--2---:R-:W-:Y:S05]  /*b0c0*/  @!P0 NANOSLEEP.SYNCS 0x989680 ;  /* 0x009896800000895d */ /* 0x004fea0003900000 */
[----:B------:R-:W2:Y:S02]  /*b0d0*/  @!P0 SYNCS.PHASECHK.TRANS64 P0, [R0+URZ], R5 ;  /* 0x00000005000085a7 */ /* 0x000ea400080010ff */
[----:B--2---:R-:W-:Y:S05]  /*b0e0*/  @!P0 BRA `(.L_x_201) ;  /* 0xfffffffc00f08947 */ /* 0x004fea000383ffff */
[----:B------:R-:W-:Y:S05]  /*b0f0*/  BRA `(.L_x_84) ;  /* 0xffffff9000787947 */ /* 0x000fea000383ffff */
.L_x_89:
[----:B-1----:R-:W-:-:S07]  /*b100*/  MOV R0, UR4 ;  /* 0x0000000400007c02 */ /* 0x002fce0008000f00 */
.L_x_202:
[----:B-1----:R1:W2:Y:S02]  /*b110*/  SYNCS.PHASECHK.TRANS64.TRYWAIT P0, [R0+URZ], R3 ;  /* 0x00000003000075a7 */ /* 0x0022a400080011ff */
[----:B--2---:R-:W-:Y:S05]  /*b120*/  @!P0 NANOSLEEP.SYNCS 0x989680 ;  /* 0x009896800000895d */ /* 0x004fea0003900000 */
[----:B------:R-:W2:Y:S02]  /*b130*/  @!P0 SYNCS.PHASECHK.TRANS64 P0, [R0+URZ], R3 ;  /* 0x00000003000085a7 */ /* 0x000ea400080010ff */
[----:B--2---:R-:W-:Y:S05]  /*b140*/  @!P0 BRA `(.L_x_202) ;  /* 0xfffffffc00f08947 */ /* 0x004fea000383ffff */
[----:B------:R-:W-:Y:S05]  /*b150*/  BRA `(.L_x_203) ;  /* 0xffffff9400447947 */ /* 0x000fea000383ffff */
.L_x_90:
[----:B------:R-:W-:-:S07]  /*b160*/  MOV R0, UR5 ;  /* 0x0000000500007c02 */ /* 0x000fce0008000f00 */
.L_x_204:
[----:B-1----:R1:W2:Y:S02]  /*b170*/  SYNCS.PHASECHK.TRANS64.TRYWAIT P0, [R0+URZ], R3 ;  /* 0x00000003000075a7 */ /* 0x0022a400080011ff */
[----:B--2---:R-:W-:Y:S05]  /*b180*/  @!P0 NANOSLEEP.SYNCS 0x989680 ;  /* 0x009896800000895d */ /* 0x004fea0003900000 */
[----:B------:R-:W2:Y:S02]  /*b190*/  @!P0 SYNCS.PHASECHK.TRANS64 P0, [R0+URZ], R3 ;  /* 0x00000003000085a7 */ /* 0x000ea400080010ff */
[----:B--2---:R-:W-:Y:S05]  /*b1a0*/  @!P0 BRA `(.L_x_204) ;  /* 0xfffffffc00f08947 */ /* 0x004fea000383ffff */
[----:B------:R-:W-:Y:S05]  /*b1b0*/  BRA `(.L_x_205) ;  /* 0xffffff9400507947 */ /* 0x000fea000383ffff */
.L_x_91:
[----:B------:R-:W-:-:S07]  /*b1c0*/  MOV R0, UR5 ;  /* 0x0000000500007c02 */ /* 0x000fce0008000f00 */
.L_x_206:
[----:B-1----:R1:W2:Y:S02]  /*b1d0*/  SYNCS.PHASECHK.TRANS64.TRYWAIT P0, [R0+URZ], R3 ;  /* 0x00000003000075a7 */ /* 0x0022a400080011ff */
[----:B--2---:R-:W-:Y:S05]  /*b1e0*/  @!P0 NANOSLEEP.SYNCS 0x989680 ;  /* 0x009896800000895d */ /* 0x004fea0003900000 */
[----:B------:R-:W2:Y:S02]  /*b1f0*/  @!P0 SYNCS.PHASECHK.TRANS64 P0, [R0+URZ], R3 ;  /* 0x00000003000085a7 */ /* 0x000ea400080010ff */
[----:B--2---:R-:W-:Y:S05]  /*b200*/  @!P0 BRA `(.L_x_206) ;  /* 0xfffffffc00f08947 */ /* 0x004fea000383ffff */
[----:B------:R-:W-:Y:S05]  /*b210*/  BRA `(.L_x_207) ;  /* 0xffffff94005c7947 */ /* 0x000fea000383ffff */
.L_x_94:
[----:B------:R-:W-:-:S07]  /*b220*/  MOV R0, UR17 ;  /* 0x0000001100007c02 */ /* 0x000fce0008000f00 */
.L_x_208:
[----:B-1----:R1:W2:Y:S02]  /*b230*/  SYNCS.PHASECHK.TRANS64.TRYWAIT P1, [R0+URZ+0x1d0], R3 ;  /* 0x0001d003000075a7 */ /* 0x0022a400080211ff */
[----:B--2---:R-:W-:Y:S05]  /*b240*/  @!P1 NANOSLEEP.SYNCS 0x989680 ;  /* 0x009896800000995d */ /* 0x004fea0003900000 */
[----:B------:R-:W2:Y:S02]  /*b250*/  @!P1 SYNCS.PHASECHK.TRANS64 P1, [R0+URZ+0x1d0], R3 ;  /* 0x0001d003000095a7 */ /* 0x000ea400080210ff */
[----:B--2---:R-:W-:Y:S05]  /*b260*/  @!P1 BRA `(.L_x_208) ;  /* 0xfffffffc00f09947 */ /* 0x004fea000383ffff */
[----:B------:R-:W-:Y:S05]  /*b270*/  BRA `(.L_x_209) ;  /* 0xffffff9400a87947 */ /* 0x000fea000383ffff */
.L_x_99:
[----:B---3--:R3:W4:Y:S02]  /*b280*/  SYNCS.PHASECHK.TRANS64.TRYWAIT P0, [R12+URZ+0x150], R9 ;  /* 0x000150090c0075a7 */ /* 0x00872400080011ff */
[----:B----4-:R-:W-:Y:S05]  /*b290*/  @!P0 NANOSLEEP.SYNCS 0x989680 ;  /* 0x009896800000895d */ /* 0x010fea0003900000 */
[----:B------:R-:W4:Y:S02]  /*b2a0*/  @!P0 SYNCS.PHASECHK.TRANS64 P0, [R12+URZ+0x150], R9 ;  /* 0x000150090c0085a7 */ /* 0x000f2400080010ff */
[----:B----4-:R-:W-:Y:S05]  /*b2b0*/  @!P0 BRA `(.L_x_99) ;  /* 0xfffffffc00f08947 */ /* 0x010fea000383ffff */
[----:B------:R-:W-:Y:S05]  /*b2c0*/  BRA `(.L_x_210) ;  /* 0xffffff9800dc7947 */ /* 0x000fea000383ffff */
.L_x_102:
[----:B------:R-:W-:Y:S07]  /*b2d0*/  MOV R0, UR21 ;  /* 0x0000001500007c02 */ /* 0x000fee0008000f00 */
.L_x_211:
[----:B-1----:R1:W3:Y:S02]  /*b2e0*/  SYNCS.PHASECHK.TRANS64.TRYWAIT P2, [R0+URZ+0x148], R11 ;  /* 0x0001480b000075a7 */ /* 0x0022e400080411ff */
[----:B---3--:R-:W-:Y:S05]  /*b2f0*/  @!P2 NANOSLEEP.SYNCS 0x989680 ;  /* 0x009896800000a95d */ /* 0x008fea0003900000 */
[----:B------:R-:W3:Y:S02]  /*b300*/  @!P2 SYNCS.PHASECHK.TRANS64 P2, [R0+URZ+0x148], R11 ;  /* 0x0001480b0000a5a7 */ /* 0x000ee400080410ff */
[----:B---3--:R-:W-:Y:S05]  /*b310*/  @!P2 BRA `(.L_x_211) ;  /* 0xfffffffc00f0a947 */ /* 0x008fea000383ffff */
[----:B------:R-:W-:Y:S05]  /*b320*/  BRA `(.L_x_101) ;  /* 0xffffffa000447947 */ /* 0x000fea000383ffff */
.L_x_105:
[----:B---3--:R-:W-:Y:S07]  /*b330*/  MOV R0, UR21 ;  /* 0x0000001500007c02 */ /* 0x008fee0008000f00 */
.L_x_212:
[----:B-1----:R1:W3:Y:S02]  /*b340*/  SYNCS.PHASECHK.TRANS64.TRYWAIT P0, [R0+URZ+0x120], R9 ;  /* 0x00012009000075a7 */ /* 0x0022e400080011ff */
[----:B---3--:R-:W-:Y:S05]  /*b350*/  @!P0 NANOSLEEP.SYNCS 0x989680 ;  /* 0x009896800000895d */ /* 0x008fea0003900000 */
[----:B------:R-:W3:Y:S02]  /*b360*/  @!P0 SYNCS.PHASECHK.TRANS64 P0, [R0+URZ+0x120], R9 ;  /* 0x00012009000085a7 */ /* 0x000ee400080010ff */
[----:B---3--:R-:W-:Y:S05]  /*b370*/  @!P0 BRA `(.L_x_212) ;  /* 0xfffffffc00f08947 */ /* 0x008fea000383ffff */
[----:B------:R-:W-:Y:S05]  /*b380*/  BRA `(.L_x_213) ;  /* 0xffffffa000a07947 */ /* 0x000fea000383ffff */
.L_x_106:
[----:B------:R-:W-:Y:S07]  /*b390*/  MOV R0, UR21 ;  /* 0x0000001500007c02 */ /* 0x000fee0008000f00 */
.L_x_214:
[----:B-1----:R1:W3:Y:S02]  /*b3a0*/  SYNCS.PHASECHK.TRANS64.TRYWAIT P0, [R0+URZ+0x128], R9 ;  /* 0x00012809000075a7 */ /* 0x0022e400080011ff */
[----:B---3--:R-:W-:Y:S05]  /*b3b0*/  @!P0 NANOSLEEP.SYNCS 0x989680 ;  /* 0x009896800000895d */ /* 0x008fea0003900000 */
[----:B------:R-:W3:Y:S02]  /*b3c0*/  @!P0 SYNCS.PHASECHK.TRANS64 P0, [R0+URZ+0x128], R9 ;  /* 0x00012809000085a7 */ /* 0x000ee400080010ff */
[----:B---3--:R-:W-:Y:S05]  /*b3d0*/  @!P0 BRA `(.L_x_214) ;  /* 0xfffffffc00f08947 */ /* 0x008fea000383ffff */
[----:B------:R-:W-:Y:S05]  /*b3e0*/  BRA `(.L_x_215) ;  /* 0xffffffa000f87947 */ /* 0x000fea000383ffff */
.L_x_107:
[----:B------:R-:W-:Y:S07]  /*b3f0*/  MOV R0, UR21 ;  /* 0x0000001500007c02 */ /* 0x000fee0008000f00 */
.L_x_216:
[----:B-1----:R1:W3:Y:S02]  /*b400*/  SYNCS.PHASECHK.TRANS64.TRYWAIT P0, [R0+URZ+0x130], R9 ;  /* 0x00013009000075a7 */ /* 0x0022e400080011ff */
[----:B---3--:R-:W-:Y:S05]  /*b410*/  @!P0 NANOSLEEP.SYNCS 0x989680 ;  /* 0x009896800000895d */ /* 0x008fea0003900000 */
[----:B------:R-:W3:Y:S02]  /*b420*/  @!P0 SYNCS.PHASECHK.TRANS64 P0, [R0+URZ+0x130], R9 ;  /* 0x00013009000085a7 */ /* 0x000ee400080010ff */
[----:B---3--:R-:W-:Y:S05]  /*b430*/  @!P0 BRA `(.L_x_216) ;  /* 0xfffffffc00f08947 */ /* 0x008fea000383ffff */
[----:B------:R-:W-:Y:S05]  /*b440*/  BRA `(.L_x_217) ;  /* 0xffffffa400547947 */ /* 0x000fea000383ffff */
.L_x_108:
[----:B------:R-:W-:Y:S07]  /*b450*/  MOV R0, UR21 ;  /* 0x0000001500007c02 */ /* 0x000fee0008000f00 */
.L_x_218:
[----:B-1----:R1:W3:Y:S02]  /*b460*/  SYNCS.PHASECHK.TRANS64.TRYWAIT P0, [R0+URZ+0x138], R9 ;  /* 0x00013809000075a7 */ /* 0x0022e400080011ff */
[----:B---3--:R-:W-:Y:S05]  /*b470*/  @!P0 NANOSLEEP.SYNCS 0x989680 ;  /* 0x009896800000895d */ /* 0x008fea0003900000 */
[----:B------:R-:W3:Y:S02]  /*b480*/  @!P0 SYNCS.PHASECHK.TRANS64 P0, [R0+URZ+0x138], R9 ;  /* 0x00013809000085a7 */ /* 0x000ee400080010ff */
[----:B---3--:R-:W-:Y:S05]  /*b490*/  @!P0 BRA `(.L_x_218) ;  /* 0xfffffffc00f08947 */ /* 0x008fea000383ffff */
[----:B------:R-:W-:Y:S05]  /*b4a0*/  BRA `(.L_x_219) ;  /* 0xffffffa400b07947 */ /* 0x000fea000383ffff */
.L_x_110:
[----:B------:R-:W-:-:S07]  /*b4b0*/  MOV R0, UR21 ;  /* 0x0000001500007c02 */ /* 0x000fce0008000f00 */
.L_x_220:
[----:B-1----:R1:W4:Y:S02]  /*b4c0*/  SYNCS.PHASECHK.TRANS64.TRYWAIT P0, [R0+URZ+0x120], R3 ;  /* 0x00012003000075a7 */ /* 0x00232400080011ff */
[----:B----4-:R-:W-:Y:S05]  /*b4d0*/  @!P0 NANOSLEEP.SYNCS 0x989680 ;  /* 0x009896800000895d */ /* 0x010fea0003900000 */
[----:B------:R-:W4:Y:S02]  /*b4e0*/  @!P0 SYNCS.PHASECHK.TRANS64 P0, [R0+URZ+0x120], R3 ;  /* 0x00012003000085a7 */ /* 0x000f2400080010ff */
[----:B----4-:R-:W-:Y:S05]  /*b4f0*/  @!P0 BRA `(.L_x_220) ;  /* 0xfffffffc00f08947 */ /* 0x010fea000383ffff */
[----:B------:R-:W-:Y:S05]  /*b500*/  BRA `(.L_x_221) ;  /* 0xffffffa8003c7947 */ /* 0x000fea000383ffff */
.L_x_111:
[----:B-1----:R-:W-:-:S07]  /*b510*/  MOV R0, UR21 ;  /* 0x0000001500007c02 */ /* 0x002fce0008000f00 */
.L_x_222:
[----:B-1----:R1:W4:Y:S02]  /*b520*/  SYNCS.PHASECHK.TRANS64.TRYWAIT P0, [R0+URZ+0x128], R3 ;  /* 0x00012803000075a7 */ /* 0x00232400080011ff */
[----:B----4-:R-:W-:Y:S05]  /*b530*/  @!P0 NANOSLEEP.SYNCS 0x989680 ;  /* 0x009896800000895d */ /* 0x010fea0003900000 */
[----:B------:R-:W4:Y:S02]  /*b540*/  @!P0 SYNCS.PHASECHK.TRANS64 P0, [R0+URZ+0x128], R3 ;  /* 0x00012803000085a7 */ /* 0x000f2400080010ff */
[----:B----4-:R-:W-:Y:S05]  /*b550*/  @!P0 BRA `(.L_x_222) ;  /* 0xfffffffc00f08947 */ /* 0x010fea000383ffff */
[----:B------:R-:W-:Y:S05]  /*b560*/  BRA `(.L_x_223) ;  /* 0xffffffa8002c7947 */ /* 0x000fea000383ffff */
.L_x_112:
[----:B-1----:R-:W-:-:S07]  /*b570*/  MOV R0, UR21 ;  /* 0x0000001500007c02 */ /* 0x002fce0008000f00 */
.L_x_224:
[----:B-1----:R1:W4:Y:S02]  /*b580*/  SYNCS.PHASECHK.TRANS64.TRYWAIT P0, [R0+URZ+0x130], R3 ;  /* 0x00013003000075a7 */ /* 0x00232400080011ff */
[----:B----4-:R-:W-:Y:S05]  /*b590*/  @!P0 NANOSLEEP.SYNCS 0x989680 ;  /* 0x009896800000895d */ /* 0x010fea0003900000 */
[----:B------:R-:W4:Y:S02]  /*b5a0*/  @!P0 SYNCS.PHASECHK.TRANS64 P0, [R0+URZ+0x130], R3 ;  /* 0x00013003000085a7 */ /* 0x000f2400080010ff */
[----:B----4-:R-:W-:Y:S05]  /*b5b0*/  @!P0 BRA `(.L_x_224) ;  /* 0xfffffffc00f08947 */ /* 0x010fea000383ffff */
[----:B------:R-:W-:Y:S05]  /*b5c0*/  BRA `(.L_x_225) ;  /* 0xffffffa8001c7947 */ /* 0x000fea000383ffff */
.L_x_114:
[----:B--2---:R2:W3:Y:S02]  /*b5d0*/  SYNCS.PHASECHK.TRANS64.TRYWAIT P0, [R3+URZ+0x150], R0 ;  /* 0x00015000030075a7 */ /* 0x0044e400080011ff */
[----:B---3--:R-:W-:Y:S05]  /*b5e0*/  @!P0 NANOSLEEP.SYNCS 0x989680 ;  /* 0x009896800000895d */ /* 0x008fea0003900000 */
[----:B------:R-:W3:Y:S02]  /*b5f0*/  @!P0 SYNCS.PHASECHK.TRANS64 P0, [R3+URZ+0x150], R0 ;  /* 0x00015000030085a7 */ /* 0x000ee400080010ff */
[----:B---3--:R-:W-:Y:S05]  /*b600*/  @!P0 BRA `(.L_x_114) ;  /* 0xfffffffc00f08947 */ /* 0x008fea000383ffff */
[----:B------:R-:W-:Y:S05]  /*b610*/  BRA `(.L_x_226) ;  /* 0xffffffa800e07947 */ /* 0x000fea000383ffff */
.L_x_125:
[----:B--2---:R2:W1:Y:S02]  /*b620*/  SYNCS.PHASECHK.TRANS64.TRYWAIT P1, [R5+URZ+0x100], R2 ;  /* 0x00010002050075a7 */ /* 0x00446400080211ff */
[----:B-1----:R-:W-:Y:S05]  /*b630*/  @!P1 NANOSLEEP.SYNCS 0x989680 ;  /* 0x009896800000995d */ /* 0x002fea0003900000 */
[----:B------:R-:W1:Y:S02]  /*b640*/  @!P1 SYNCS.PHASECHK.TRANS64 P1, [R5+URZ+0x100], R2 ;  /* 0x00010002050095a7 */ /* 0x000e6400080210ff */
[----:B-1----:R-:W-:Y:S05]  /*b650*/  @!P1 BRA `(.L_x_125) ;  /* 0xfffffffc00f09947 */ /* 0x002fea000383ffff */
[----:B------:R-:W-:Y:S05]  /*b660*/  BRA `(.L_x_124) ;  /* 0xffffffb800407947 */ /* 0x000fea000383ffff */
.L_x_127:
[----:B-1----:R1:W3:Y:S02]  /*b670*/  SYNCS.PHASECHK.TRANS64.TRYWAIT P0, [R92+URZ+0x170], R7 ;  /* 0x000170075c0075a7 */ /* 0x0022e400080011ff */
[----:B---3--:R-:W-:Y:S05]  /*b680*/  @!P0 NANOSLEEP.SYNCS 0x989680 ;  /* 0x009896800000895d */ /* 0x008fea0003900000 */
[----:B------:R-:W3:Y:S02]  /*b690*/  @!P0 SYNCS.PHASECHK.TRANS64 P0, [R92+URZ+0x170], R7 ;  /* 0x000170075c0085a7 */ /* 0x000ee400080010ff */
[----:B---3--:R-:W-:Y:S05]  /*b6a0*/  @!P0 BRA `(.L_x_127) ;  /* 0xfffffffc00f08947 */ /* 0x008fea000383ffff */
[----:B------:R-:W-:Y:S05]  /*b6b0*/  BRA `(.L_x_126) ;  /* 0xffffffb800907947 */ /* 0x000fea000383ffff */
.L_x_135:
[----:B---3--:R3:W4:Y:S02]  /*b6c0*/  SYNCS.PHASECHK.TRANS64.TRYWAIT P0, [R112+URZ+0x100], R3 ;  /* 0x00010003700075a7 */ /* 0x00872400080011ff */
[----:B----4-:R-:W-:Y:S05]  /*b6d0*/  @!P0 NANOSLEEP.SYNCS 0x989680 ;  /* 0x009896800000895d */ /* 0x010fea0003900000 */
[----:B------:R-:W4:Y:S02]  /*b6e0*/  @!P0 SYNCS.PHASECHK.TRANS64 P0, [R112+URZ+0x100], R3 ;  /* 0x00010003700085a7 */ /* 0x000f2400080010ff */
[----:B----4-:R-:W-:Y:S05]  /*b6f0*/  @!P0 BRA `(.L_x_135) ;  /* 0xfffffffc00f08947 */ /* 0x010fea000383ffff */
[----:B------:R-:W-:Y:S05]  /*b700*/  BRA `(.L_x_134) ;  /* 0xffffffc400987947 */ /* 0x000fea000383ffff */
.L_x_143:
[----:B---3--:R3:W4:Y:S02]  /*b710*/  SYNCS.PHASECHK.TRANS64.TRYWAIT P0, [R112+URZ+0x100], R5 ;  /* 0x00010005700075a7 */ /* 0x00872400080011ff */
[----:B----4-:R-:W-:Y:S05]  /*b720*/  @!P0 NANOSLEEP.SYNCS 0x989680 ;  /* 0x009896800000895d */ /* 0x010fea0003900000 */
[----:B------:R-:W4:Y:S02]  /*b730*/  @!P0 SYNCS.PHASECHK.TRANS64 P0, [R112+URZ+0x100], R5 ;  /* 0x00010005700085a7 */ /* 0x000f2400080010ff */
[----:B----4-:R-:W-:Y:S05]  /*b740*/  @!P0 BRA `(.L_x_143) ;  /* 0xfffffffc00f08947 */ /* 0x010fea000383ffff */
[----:B------:R-:W-:Y:S05]  /*b750*/  BRA `(.L_x_142) ;  /* 0xffffffd000e87947 */ /* 0x000fea000383ffff */
.L_x_151:
[----:B---3--:R3:W4:Y:S02]  /*b760*/  SYNCS.PHASECHK.TRANS64.TRYWAIT P0, [R103+URZ+0x100], R4 ;  /* 0x00010004670075a7 */ /* 0x00872400080011ff */
[----:B----4-:R-:W-:Y:S05]  /*b770*/  @!P0 NANOSLEEP.SYNCS 0x989680 ;  /* 0x009896800000895d */ /* 0x010fea0003900000 */
[----:B------:R-:W4:Y:S02]  /*b780*/  @!P0 SYNCS.PHASECHK.TRANS64 P0, [R103+URZ+0x100], R4 ;  /* 0x00010004670085a7 */ /* 0x000f2400080010ff */
[----:B----4-:R-:W-:Y:S05]  /*b790*/  @!P0 BRA `(.L_x_151) ;  /* 0xfffffffc00f08947 */ /* 0x010fea000383ffff */
[----:B------:R-:W-:Y:S05]  /*b7a0*/  BRA `(.L_x_150) ;  /* 0xffffffe000407947 */ /* 0x000fea000383ffff */
        .weak           $__internal_0_$__cuda_sm10x_tcgen05_guardrail_trap_col_being_dealloced_not_returned_by_alloc
        .type           $__internal_0_$__cuda_sm10x_tcgen05_guardrail_trap_col_being_dealloced_not_returned_by_alloc,@function
        .size           $__internal_0_$__cuda_sm10x_tcgen05_guardrail_trap_col_being_dealloced_not_returned_by_alloc,($__internal_1_$__cuda_sm10x_tcgen05_guardrail_trap_phase_invalid_during_alloc - $__internal_0_$__cuda_sm10x_tcgen05_guardrail_trap_col_being_dealloced_not_returned_by_alloc)
$__internal_0_$__cuda_sm10x_tcgen05_guardrail_trap_col_being_dealloced_not_returned_by_alloc:
[----:B------:R-:W-:Y:S05]  /*b7b0*/  BPT.TRAP 0x1 ;  /* 0x000000040000795c */ /* 0x000fea0000300000 */
[----:B------:R-:W-:-:S04]  /*b7c0*/  HFMA2 R3, -RZ, RZ, 0, 0 ;  /* 0x00000000ff037431 */ /* 0x000fc800000001ff */
[----:B------:R-:W-:Y:S05]  /*b7d0*/  RET.REL.NODEC R2 `(_ZN7cutlass13device_kernelINS_4gemm6kernel13GemmUniversalIN4cute5tupleIJiiiiEEENS1_10collective13CollectiveMmaINS1_35MainloopSm100TmaUmmaWarpSpecializedILi16ELi2ELi4ENS5_IJNS4_1CILi2EEENSA_ILi4EEENSA_ILi1EEEEEEEENS5_IJNSA_ILi128EEENSA_ILi256EEENSA_ILi64EEEEEENS_12float_e5m2_tENS5_IJlSD_lEEESK_SL_NS4_8TiledMMAINS4_8MMA_AtomIJNS4_10MMA_TraitsINS4_25SM100_MMA_F8F6F4_2x1SM_SSEJSK_SK_fSG_SH_NS4_17integral_constantINS4_4UMMA5MajorELSS_0EEEST_NSQ_INSR_7ScaleInELSU_0EEESV_EEEEEENS4_6LayoutINS5_IJSD_SD_SD_EEENS5_IJNSA_ILi0EEES10_S10_EEEEENS5_IJNS4_10UnderscoreES13_S13_EEEEENS4_28SM100_TMA_2SM_LOAD_MULTICASTENS4_14ComposedLayoutINS4_7SwizzleILi2ELi4ELi3EEENS4_18smem_ptr_flag_bitsILi8EEENSY_INS5_IJNSA_ILi8EEESI_EEENS5_IJSI_SD_EEEEEEEvNS4_8identityENS4_18SM100_TMA_2SM_LOADES1G_vS1H_EENS_8epilogue10collective18CollectiveEpilogueINS1K_23Sm100TmaWarpSpecializedILi4ELi2ELi32ELb0ELb0EEEJNS5_IJSI_SH_SI_EEENS5_IJNSY_ISI_SD_EENSY_INS5_IJNSA_ILi32EEESB_EEENS5_IJSD_SG_EEEEEEEESK_SL_SK_SL_NS1K_6fusion15FusionCallbacksIS1O_NS1W_17LinearCombinationISK_fSK_fLNS_15FloatRoundStyleE2EEES1P_S1V_JEEENS4_5SM1004TMEM4LOAD26SM100_TMEM_LOAD_32dp32b32xENS4_13SM90_TMA_LOADENS17_INS18_ILi1ELi4ELi3EEES1B_NSY_INS5_IJS1C_S1R_EEENS5_IJS1R_SD_EEEEEEENS4_39AutoVectorizingCopyWithAssumedAlignmentILi128EEENS4_14SM90_TMA_STOREES2B_S2D_S2D_EEEvvEEEEvNT_6ParamsE) ;  /* 0xffffff4802087950 */ /* 0x000fea0003c3ffff */
        .weak           $__internal_1_$__cuda_sm10x_tcgen05_guardrail_trap_phase_invalid_during_alloc
        .type           $__internal_1_$__cuda_sm10x_tcgen05_guardrail_trap_phase_invalid_during_alloc,@function
        .size           $__internal_1_$__cuda_sm10x_tcgen05_guardrail_trap_phase_invalid_during_alloc,($__internal_2_$__cuda_sm10x_tcgen05_guardrail_trap_unallocated_columns_being_dealloced - $__internal_1_$__cuda_sm10x_tcgen05_guardrail_trap_phase_invalid_during_alloc)
$__internal_1_$__cuda_sm10x_tcgen05_guardrail_trap_phase_invalid_during_alloc:
[----:B------:R-:W-:Y:S05]  /*b7e0*/  BPT.TRAP 0x1 ;  /* 0x000000040000795c */ /* 0x000fea0000300000 */
[----:B------:R-:W-:-:S04]  /*b7f0*/  MOV R5, 0x0 ;  /* 0x0000000000057802 */ /* 0x000fc80000000f00 */
[----:B------:R-:W-:Y:S05]  /*b800*/  RET.REL.NODEC R4 `(_ZN7cutlass13device_kernelINS_4gemm6kernel13GemmUniversalIN4cute5tupleIJiiiiEEENS1_10collective13CollectiveMmaINS1_35MainloopSm100TmaUmmaWarpSpecializedILi16ELi2ELi4ENS5_IJNS4_1CILi2EEENSA_ILi4EEENSA_ILi1EEEEEEEENS5_IJNSA_ILi128EEENSA_ILi256EEENSA_ILi64EEEEEENS_12float_e5m2_tENS5_IJlSD_lEEESK_SL_NS4_8TiledMMAINS4_8MMA_AtomIJNS4_10MMA_TraitsINS4_25SM100_MMA_F8F6F4_2x1SM_SSEJSK_SK_fSG_SH_NS4_17integral_constantINS4_4UMMA5MajorELSS_0EEEST_NSQ_INSR_7ScaleInELSU_0EEESV_EEEEEENS4_6LayoutINS5_IJSD_SD_SD_EEENS5_IJNSA_ILi0EEES10_S10_EEEEENS5_IJNS4_10UnderscoreES13_S13_EEEEENS4_28SM100_TMA_2SM_LOAD_MULTICASTENS4_14ComposedLayoutINS4_7SwizzleILi2ELi4ELi3EEENS4_18smem_ptr_flag_bitsILi8EEENSY_INS5_IJNSA_ILi8EEESI_EEENS5_IJSI_SD_EEEEEEEvNS4_8identityENS4_18SM100_TMA_2SM_LOADES1G_vS1H_EENS_8epilogue10collective18CollectiveEpilogueINS1K_23Sm100TmaWarpSpecializedILi4ELi2ELi32ELb0ELb0EEEJNS5_IJSI_SH_SI_EEENS5_IJNSY_ISI_SD_EENSY_INS5_IJNSA_ILi32EEESB_EEENS5_IJSD_SG_EEEEEEEESK_SL_SK_SL_NS1K_6fusion15FusionCallbacksIS1O_NS1W_17LinearCombinationISK_fSK_fLNS_15FloatRoundStyleE2EEES1P_S1V_JEEENS4_5SM1004TMEM4LOAD26SM100_TMEM_LOAD_32dp32b32xENS4_13SM90_TMA_LOADENS17_INS18_ILi1ELi4ELi3EEES1B_NSY_INS5_IJS1C_S1R_EEENS5_IJS1R_SD_EEEEEEENS4_39AutoVectorizingCopyWithAssumedAlignmentILi128EEENS4_14SM90_TMA_STOREES2B_S2D_S2D_EEEvvEEEEvNT_6ParamsE) ;  /* 0xffffff4404fc7950 */ /* 0x000fea0003c3ffff */
        .weak           $__internal_2_$__cuda_sm10x_tcgen05_guardrail_trap_unallocated_columns_being_dealloced
        .type           $__internal_2_$__cuda_sm10x_tcgen05_guardrail_trap_unallocated_columns_being_dealloced,@function
        .size           $__internal_2_$__cuda_sm10x_tcgen05_guardrail_trap_unallocated_columns_being_dealloced,(.L_x_228 - $__internal_2_$__cuda_sm10x_tcgen05_guardrail_trap_unallocated_columns_being_dealloced)
$__internal_2_$__cuda_sm10x_tcgen05_guardrail_trap_unallocated_columns_being_dealloced:
[----:B------:R-:W-:Y:S05]  /*b810*/  BPT.TRAP 0x1 ;  /* 0x000000040000795c */ /* 0x000fea0000300000 */
[----:B------:R-:W-:-:S04]  /*b820*/  HFMA2 R3, -RZ, RZ, 0, 0 ;  /* 0x00000000ff037431 */ /* 0x000fc800000001ff */
[----:B------:R-:W-:Y:S05]  /*b830*/  RET.REL.NODEC R2 `(_ZN7cutlass13device_kernelINS_4gemm6kernel13GemmUniversalIN4cute5tupleIJiiiiEEENS1_10collective13CollectiveMmaINS1_35MainloopSm100TmaUmmaWarpSpecializedILi16ELi2ELi4ENS5_IJNS4_1CILi2EEENSA_ILi4EEENSA_ILi1EEEEEEEENS5_IJNSA_ILi128EEENSA_ILi256EEENSA_ILi64EEEEEENS_12float_e5m2_tENS5_IJlSD_lEEESK_SL_NS4_8TiledMMAINS4_8MMA_AtomIJNS4_10MMA_TraitsINS4_25SM100_MMA_F8F6F4_2x1SM_SSEJSK_SK_fSG_SH_NS4_17integral_constantINS4_4UMMA5MajorELSS_0EEEST_NSQ_INSR_7ScaleInELSU_0EEESV_EEEEEENS4_6LayoutINS5_IJSD_SD_SD_EEENS5_IJNSA_ILi0EEES10_S10_EEEEENS5_IJNS4_10UnderscoreES13_S13_EEEEENS4_28SM100_TMA_2SM_LOAD_MULTICASTENS4_14ComposedLayoutINS4_7SwizzleILi2ELi4ELi3EEENS4_18smem_ptr_flag_bitsILi8EEENSY_INS5_IJNSA_ILi8EEESI_EEENS5_IJSI_SD_EEEEEEEvNS4_8identityENS4_18SM100_TMA_2SM_LOADES1G_vS1H_EENS_8epilogue10collective18CollectiveEpilogueINS1K_23Sm100TmaWarpSpecializedILi4ELi2ELi32ELb0ELb0EEEJNS5_IJSI_SH_SI_EEENS5_IJNSY_ISI_SD_EENSY_INS5_IJNSA_ILi32EEESB_EEENS5_IJSD_SG_EEEEEEEESK_SL_SK_SL_NS1K_6fusion15FusionCallbacksIS1O_NS1W_17LinearCombinationISK_fSK_fLNS_15FloatRoundStyleE2EEES1P_S1V_JEEENS4_5SM1004TMEM4LOAD26SM100_TMEM_LOAD_32dp32b32xENS4_13SM90_TMA_LOADENS17_INS18_ILi1ELi4ELi3EEES1B_NSY_INS5_IJS1C_S1R_EEENS5_IJS1R_SD_EEEEEEENS4_39AutoVectorizingCopyWithAssumedAlignmentILi128EEENS4_14SM90_TMA_STOREES2B_S2D_S2D_EEEvvEEEEvNT_6ParamsE) ;  /* 0xffffff4402f07950 */ /* 0x000fea0003c3ffff */
.L_x_227:
[----:B------:R-:W-:-:S00]  /*b840*/  BRA `(.L_x_227) ;  /* 0xfffffffc00fc7947 */ /* 0x000fc0000383ffff */
[----:B------:R-:W-:-:S00]  /*b850*/  NOP ;  /* 0x0000000000007918 */ /* 0x000fc00000000000 */
        /* <DEDUP_REMOVED lines=10> */
.L_x_228:


//--------------------- .nv.global.init           --------------------------
	.section	.nv.global.init,"aw",@progbits
.nv.global.init:
	.type		$str$27,@object
	.size		$str$27,($str$28 - $str$27)
$str$27:
        /*0000*/ 	.byte	0x28, 0x61, 0x64, 0x64, 0x72, 0x65, 0x73, 0x73, 0x20, 0x26, 0x20, 0x6d, 0x61, 0x73, 0x6b, 0x29
        /*0010*/ 	.byte	0x20, 0x3d, 0x3d, 0x20, 0x30, 0x00
	.type		$str$28,@object
	.size		$str$28,($str$26 - $str$28)
$str$28:
        /*0016*/ 	.byte	0x2f, 0x74, 0x6d, 0x70, 0x2f, 0x63, 0x75, 0x74, 0x6c, 0x61, 0x73, 0x73, 0x5f, 0x73, 0x77, 0x65
        /*0026*/ 	.byte	0x65, 0x70, 0x5f, 0x73, 0x72, 0x63, 0x2f, 0x69, 0x6e, 0x63, 0x6c, 0x75, 0x64, 0x65, 0x2f, 0x63
        /*0036*/ 	.byte	0x75, 0x74, 0x65, 0x2f, 0x70, 0x6f, 0x69, 0x6e, 0x74, 0x65, 0x72, 0x5f, 0x66, 0x6c, 0x61, 0x67
        /*0046*/ 	.byte	0x67, 0x65, 0x64, 0x2e, 0x68, 0x70, 0x70, 0x00
	.type		$str$26,@object
	.size		$str$26,($str$25 - $str$26)
$str$26:
        /*004e*/ 	.byte	0x2f, 0x74, 0x6d, 0x70, 0x2f, 0x63, 0x75, 0x74, 0x6c, 0x61, 0x73, 0x73, 0x5f, 0x73, 0x77, 0x65
        /*005e*/ 	.byte	0x65, 0x70, 0x5f, 0x73, 0x72, 0x63, 0x2f, 0x69, 0x6e, 0x63, 0x6c, 0x75, 0x64, 0x65, 0x2f, 0x63
        /*006e*/ 	.byte	0x75, 0x74, 0x65, 0x2f, 0x61, 0x74, 0x6f, 0x6d, 0x2f, 0x63, 0x6f, 0x70, 0x79, 0x5f, 0x74, 0x72
        /*007e*/ 	.byte	0x61, 0x69, 0x74, 0x73, 0x5f, 0x73, 0x6d, 0x31, 0x30, 0x30, 0x2e, 0x68, 0x70, 0x70, 0x00
	.type		$str$25,@object
	.size		$str$25,(__unnamed_1 - $str$25)
$str$25:
        /*008d*/ 	.byte	0x28, 0x28, 0x75, 0x69, 0x6e, 0x74, 0x33, 0x32, 0x5f, 0x74, 0x28, 0x74, 0x68, 0x72, 0x65, 0x61
        /*009d*/ 	.byte	0x64, 0x49, 0x64, 0x78, 0x2e, 0x78, 0x29, 0x20, 0x2f, 0x20, 0x33, 0x32, 0x29, 0x20, 0x25, 0x20
        /*00ad*/ 	.byte	0x34, 0x29, 0x20, 0x3d, 0x3d, 0x20, 0x28, 0x28, 0x28, 0x74, 0x6d, 0x65, 0x6d, 0x5f, 0x61, 0x64
        /*00bd*/ 	.byte	0x64, 0x72, 0x20, 0x3e, 0x3e, 0x20, 0x31, 0x36, 0x29, 0x20, 0x2f, 0x20, 0x33, 0x32, 0x29, 0x20
        /*00cd*/ 	.byte	0x25, 0x20, 0x34, 0x29, 0x00
	.type		__unnamed_1,@object
	.size		__unnamed_1,(__unnamed_2 - __unnamed_1)
__unnamed_1:
        /*00d2*/ 	.byte	0x61, 0x75, 0x74, 0x6f, 0x20, 0x63, 0x75, 0x74, 0x65, 0x3a, 0x3a, 0x61, 0x73, 0x5f, 0x70, 0x6f
        /* <DEDUP_REMOVED lines=24> */
        /*0262*/ 	.byte	0x3a, 0x3a, 0x43, 0x3c, 0x34, 0x30, 0x39, 0x36, 0x3e, 0x3e, 0x3e, 0x3e, 0x5d, 0x00
	.type		__unnamed_2,@object
	.size		__unnamed_2,(__unnamed_3 - __unnamed_2)
__unnamed_2:
        /* <DEDUP_REMOVED lines=26> */
	.type		__unnamed_3,@object
	.size		__unnamed_3,(.L_3 - __unnamed_3)
__unnamed_3:
        /* <DEDUP_REMOVED lines=40> */
        /*068e*/ 	.byte	0x74, 0x65, 0x3a, 0x3a, 0x43, 0x3c, 0x30, 0x3e, 0x3e, 0x3e, 0x3e, 0x5d, 0x00
.L_3:


//--------------------- .nv.shared._ZN7cutlass13device_kernelINS_4gemm6kernel13GemmUniversalIN4cute5tupleIJiiiiEEENS1_10collective13CollectiveMmaINS1_35MainloopSm100TmaUmmaWarpSpecializedILi16ELi2ELi4ENS5_IJNS4_1CILi2EEENSA_ILi4EEENSA_ILi1EEEEEEEENS5_IJNSA_ILi128EEENSA_ILi256EEENSA_ILi64EEEEEENS_12float_e5m2_tENS5_IJlSD_lEEESK_SL_NS4_8TiledMMAINS4_8MMA_AtomIJNS4_10MMA_TraitsINS4_25SM100_MMA_F8F6F4_2x1SM_SSEJSK_SK_fSG_SH_NS4_17integral_constantINS4_4UMMA5MajorELSS_0EEEST_NSQ_INSR_7ScaleInELSU_0EEESV_EEEEEENS4_6LayoutINS5_IJSD_SD_SD_EEENS5_IJNSA_ILi0EEES10_S10_EEEEENS5_IJNS4_10UnderscoreES13_S13_EEEEENS4_28SM100_TMA_2SM_LOAD_MULTICASTENS4_14ComposedLayoutINS4_7SwizzleILi2ELi4ELi3EEENS4_18smem_ptr_flag_bitsILi8EEENSY_INS5_IJNSA_ILi8EEESI_EEENS5_IJSI_SD_EEEEEEEvNS4_8identityENS4_18SM100_TMA_2SM_LOADES1G_vS1H_EENS_8epilogue10collective18CollectiveEpilogueINS1K_23Sm100TmaWarpSpecializedILi4ELi2ELi32ELb0ELb0EEEJNS5_IJSI_SH_SI_EEENS5_IJNSY_ISI_SD_EENSY_INS5_IJNSA_ILi32EEESB_EEENS5_IJSD_SG_EEEEEEEESK_SL_SK_SL_NS1K_6fusion15FusionCallbacksIS1O_NS1W_17LinearCombinationISK_fSK_fLNS_15FloatRoundStyleE2EEES1P_S1V_JEEENS4_5SM1004TMEM4LOAD26SM100_TMEM_LOAD_32dp32b32xENS4_13SM90_TMA_LOADENS17_INS18_ILi1ELi4ELi3EEES1B_NSY_INS5_IJS1C_S1R_EEENS5_IJS1R_SD_EEEEEEENS4_39AutoVectorizingCopyWithAssumedAlignmentILi128EEENS4_14SM90_TMA_STOREES2B_S2D_S2D_EEEvvEEEEvNT_6ParamsE --------------------------
	.section	.nv.shared._ZN7cutlass13device_kernelINS_4gemm6kernel13GemmUniversalIN4cute5tupleIJiiiiEEENS1_10collective13CollectiveMmaINS1_35MainloopSm100TmaUmmaWarpSpecializedILi16ELi2ELi4ENS5_IJNS4_1CILi2EEENSA_ILi4EEENSA_ILi1EEEEEEEENS5_IJNSA_ILi128EEENSA_ILi256EEENSA_ILi64EEEEEENS_12float_e5m2_tENS5_IJlSD_lEEESK_SL_NS4_8TiledMMAINS4_8MMA_AtomIJNS4_10MMA_TraitsINS4_25SM100_MMA_F8F6F4_2x1SM_SSEJSK_SK_fSG_SH_NS4_17integral_constantINS4_4UMMA5MajorELSS_0EEEST_NSQ_INSR_7ScaleInELSU_0EEESV_EEEEEENS4_6LayoutINS5_IJSD_SD_SD_EEENS5_IJNSA_ILi0EEES10_S10_EEEEENS5_IJNS4_10UnderscoreES13_S13_EEEEENS4_28SM100_TMA_2SM_LOAD_MULTICASTENS4_14ComposedLayoutINS4_7SwizzleILi2ELi4ELi3EEENS4_18smem_ptr_flag_bitsILi8EEENSY_INS5_IJNSA_ILi8EEESI_EEENS5_IJSI_SD_EEEEEEEvNS4_8identityENS4_18SM100_TMA_2SM_LOADES1G_vS1H_EENS_8epilogue10collective18CollectiveEpilogueINS1K_23Sm100TmaWarpSpecializedILi4ELi2ELi32ELb0ELb0EEEJNS5_IJSI_SH_SI_EEENS5_IJNSY_ISI_SD_EENSY_INS5_IJNSA_ILi32EEESB_EEENS5_IJSD_SG_EEEEEEEESK_SL_SK_SL_NS1K_6fusion15FusionCallbacksIS1O_NS1W_17LinearCombinationISK_fSK_fLNS_15FloatRoundStyleE2EEES1P_S1V_JEEENS4_5SM1004TMEM4LOAD26SM100_TMEM_LOAD_32dp32b32xENS4_13SM90_TMA_LOADENS17_INS18_ILi1ELi4ELi3EEES1B_NSY_INS5_IJS1C_S1R_EEENS5_IJS1R_SD_EEEEEEENS4_39AutoVectorizingCopyWithAssumedAlignmentILi128EEENS4_14SM90_TMA_STOREES2B_S2D_S2D_EEEvvEEEEvNT_6ParamsE,"aw",@nobits
	.sectionflags	@""
	.align	16
	.zero		1024


//--------------------- .nv.shared.reserved.0     --------------------------
	.section	.nv.shared.reserved.0,"aw",@nobits
	.weak		__nv_reservedSMEM_offset_0_alias
	.size		__nv_reservedSMEM_offset_0_alias, 0, 64
	.other		__nv_reservedSMEM_offset_0_alias,@"STO_CUDA_RESERVED_SHARED STV_DEFAULT"
__nv_reservedSMEM_offset_0_alias:
	.zero		0
.nv.shared.reserved.0:
	.zero		64
	.weak		__nv_reservedSMEM_tcgen05_partition
	.type		__nv_reservedSMEM_tcgen05_partition,@object
	.size		__nv_reservedSMEM_tcgen05_partition,(.L_0 - __nv_reservedSMEM_tcgen05_partition)
__nv_reservedSMEM_tcgen05_partition:
	.zero		32
.L_0:


//--------------------- .nv.global                --------------------------
	.section	.nv.global,"aw",@nobits
.nv.global:
	.type		_ZN40_INTERNAL_f9a5fd5b_4_k_cu_92b73ded_189394cute1_E,@object
	.size		_ZN40_INTERNAL_f9a5fd5b_4_k_cu_92b73ded_189394cute1_E,(_ZN40_INTERNAL_f9a5fd5b_4_k_cu_92b73ded_189394cuda3std3__45__cpo6cbeginE - _ZN40_INTERNAL_f9a5fd5b_4_k_cu_92b73ded_189394cute1_E)
_ZN40_INTERNAL_f9a5fd5b_4_k_cu_92b73ded_189394cute1_E:
	.zero		1
	.type		_ZN40_INTERNAL_f9a5fd5b_4_k_cu_92b73ded_189394cuda3std3__45__cpo6cbeginE,@object
	.size		_ZN40_INTERNAL_f9a5fd5b_4_k_cu_92b73ded_189394cuda3std3__45__cpo6cbeginE,(_ZN40_INTERNAL_f9a5fd5b_4_k_cu_92b73ded_189394cuda3std3__48in_placeE - _ZN40_INTERNAL_f9a5fd5b_4_k_cu_92b73ded_189394cuda3std3__45__cpo6cbeginE)
_ZN40_INTERNAL_f9a5fd5b_4_k_cu_92b73ded_189394cuda3std3__45__cpo6cbeginE:
	.zero		1
	.type		_ZN40_INTERNAL_f9a5fd5b_4_k_cu_92b73ded_189394cuda3std3__48in_placeE,@object
	.size		_ZN40_INTERNAL_f9a5fd5b_4_k_cu_92b73ded_189394cuda3std3__48in_placeE,(_ZN40_INTERNAL_f9a5fd5b_4_k_cu_92b73ded_189394cuda3std6ranges3__45__cpo9iter_moveE - _ZN40_INTERNAL_f9a5fd5b_4_k_cu_92b73ded_189394cuda3std3__48in_placeE)
_ZN40_INTERNAL_f9a5fd5b_4_k_cu_92b73ded_189394cuda3std3__48in_placeE:
	.zero		1
	.type		_ZN40_INTERNAL_f9a5fd5b_4_k_cu_92b73ded_189394cuda3std6ranges3__45__cpo9iter_moveE,@object
	.size		_ZN40_INTERNAL_f9a5fd5b_4_k_cu_92b73ded_189394cuda3std6ranges3__45__cpo9iter_moveE,(_ZN40_INTERNAL_f9a5fd5b_4_k_cu_92b73ded_189394cuda3std3__45__cpo5beginE - _ZN40_INTERNAL_f9a5fd5b_4_k_cu_92b73ded_189394cuda3std6ranges3__45__cpo9iter_moveE)
_ZN40_INTERNAL_f9a5fd5b_4_k_cu_92b73ded_189394cuda3std6ranges3__45__cpo9iter_moveE:
	.zero		1
	.type		_ZN40_INTERNAL_f9a5fd5b_4_k_cu_92b73ded_189394cuda3std3__45__cpo5beginE,@object
	.size		_ZN40_INTERNAL_f9a5fd5b_4_k_cu_92b73ded_189394cuda3std3__45__cpo5beginE,(_ZN40_INTERNAL_f9a5fd5b_4_k_cu_92b73ded_189394cuda3std3__442_GLOBAL__N__f9a5fd5b_4_k_cu_92b73ded_189396ignoreE - _ZN40_INTERNAL_f9a5fd5b_4_k_cu_92b73ded_189394cuda3std3__45__cpo5beginE)
_ZN40_INTERNAL_f9a5fd5b_4_k_cu_92b73ded_189394cuda3std3__45__cpo5beginE:
	.zero		1
	.type		_ZN40_INTERNAL_f9a5fd5b_4_k_cu_92b73ded_189394cuda3std3__442_GLOBAL__N__f9a5fd5b_4_k_cu_92b73ded_189396ignoreE,@object
	.size		_ZN40_INTERNAL_f9a5fd5b_4_k_cu_92b73ded_189394cuda3std3__442_GLOBAL__N__f9a5fd5b_4_k_cu_92b73ded_189396ignoreE,(_ZN40_INTERNAL_f9a5fd5b_4_k_cu_92b73ded_189394cute7productE - _ZN40_INTERNAL_f9a5fd5b_4_k_cu_92b73ded_189394cuda3std3__442_GLOBAL__N__f9a5fd5b_4_k_cu_92b73ded_189396ignoreE)
_ZN40_INTERNAL_f9a5fd5b_4_k_cu_92b73ded_189394cuda3std3__442_GLOBAL__N__f9a5fd5b_4_k_cu_92b73ded_189396ignoreE:
	.zero		1
	.type		_ZN40_INTERNAL_f9a5fd5b_4_k_cu_92b73ded_189394cute7productE,@object
	.size		_ZN40_INTERNAL_f9a5fd5b_4_k_cu_92b73ded_189394cute7productE,(_ZN40_INTERNAL_f9a5fd5b_4_k_cu_92b73ded_189394cuda3std3__45__cpo3endE - _ZN40_INTERNAL_f9a5fd5b_4_k_cu_92b73ded_189394cute7productE)
_ZN40_INTERNAL_f9a5fd5b_4_k_cu_92b73ded_189394cute7productE:
	.zero		1
	.type		_ZN40_INTERNAL_f9a5fd5b_4_k_cu_92b73ded_189394cuda3std3__45__cpo3endE,@object
	.size		_ZN40_INTERNAL_f9a5fd5b_4_k_cu_92b73ded_189394cuda3std3__45__cpo3endE,(_ZN40_INTERNAL_f9a5fd5b_4_k_cu_92b73ded_189394cuda3std3__419piecewise_constructE - _ZN40_INTERNAL_f9a5fd5b_4_k_cu_92b73ded_189394cuda3std3__45__cpo3endE)
_ZN40_INTERNAL_f9a5fd5b_4_k_cu_92b73ded_189394cuda3std3__45__cpo3endE:
	.zero		1
	.type		_ZN40_INTERNAL_f9a5fd5b_4_k_cu_92b73ded_189394cuda3std3__419piecewise_constructE,@object
	.size		_ZN40_INTERNAL_f9a5fd5b_4_k_cu_92b73ded_189394cuda3std3__419piecewise_constructE,(_ZN40_INTERNAL_f9a5fd5b_4_k_cu_92b73ded_189394cuda3std3__45__cpo4cendE - _ZN40_INTERNAL_f9a5fd5b_4_k_cu_92b73ded_189394cuda3std3__419piecewise_constructE)
_ZN40_INTERNAL_f9a5fd5b_4_k_cu_92b73ded_189394cuda3std3__419piecewise_constructE:
	.zero		1
	.type		_ZN40_INTERNAL_f9a5fd5b_4_k_cu_92b73ded_189394cuda3std3__45__cpo4cendE,@object
	.size		_ZN40_INTERNAL_f9a5fd5b_4_k_cu_92b73ded_189394cuda3std3__45__cpo4cendE,(_ZN40_INTERNAL_f9a5fd5b_4_k_cu_92b73ded_189394cuda3std6ranges3__45__cpo4swapE - _ZN40_INTERNAL_f9a5fd5b_4_k_cu_92b73ded_189394cuda3std3__45__cpo4cendE)
_ZN40_INTERNAL_f9a5fd5b_4_k_cu_92b73ded_189394cuda3std3__45__cpo4cendE:
	.zero		1
	.type		_ZN40_INTERNAL_f9a5fd5b_4_k_cu_92b73ded_189394cuda3std6ranges3__45__cpo4swapE,@object
	.size		_ZN40_INTERNAL_f9a5fd5b_4_k_cu_92b73ded_189394cuda3std6ranges3__45__cpo4swapE,(.L_11 - _ZN40_INTERNAL_f9a5fd5b_4_k_cu_92b73ded_189394cuda3std6ranges3__45__cpo4swapE)
_ZN40_INTERNAL_f9a5fd5b_4_k_cu_92b73ded_189394cuda3std6ranges3__45__cpo4swapE:
	.zero		1
.L_11:


//--------------------- .nv.constant0._ZN7cutlass13device_kernelINS_4gemm6kernel13GemmUniversalIN4cute5tupleIJiiiiEEENS1_10collective13CollectiveMmaINS1_35MainloopSm100TmaUmmaWarpSpecializedILi16ELi2ELi4ENS5_IJNS4_1CILi2EEENSA_ILi4EEENSA_ILi1EEEEEEEENS5_IJNSA_ILi128EEENSA_ILi256EEENSA_ILi64EEEEEENS_12float_e5m2_tENS5_IJlSD_lEEESK_SL_NS4_8TiledMMAINS4_8MMA_AtomIJNS4_10MMA_TraitsINS4_25SM100_MMA_F8F6F4_2x1SM_SSEJSK_SK_fSG_SH_NS4_17integral_constantINS4_4UMMA5MajorELSS_0EEEST_NSQ_INSR_7ScaleInELSU_0EEESV_EEEEEENS4_6LayoutINS5_IJSD_SD_SD_EEENS5_IJNSA_ILi0EEES10_S10_EEEEENS5_IJNS4_10UnderscoreES13_S13_EEEEENS4_28SM100_TMA_2SM_LOAD_MULTICASTENS4_14ComposedLayoutINS4_7SwizzleILi2ELi4ELi3EEENS4_18smem_ptr_flag_bitsILi8EEENSY_INS5_IJNSA_ILi8EEESI_EEENS5_IJSI_SD_EEEEEEEvNS4_8identityENS4_18SM100_TMA_2SM_LOADES1G_vS1H_EENS_8epilogue10collective18CollectiveEpilogueINS1K_23Sm100TmaWarpSpecializedILi4ELi2ELi32ELb0ELb0EEEJNS5_IJSI_SH_SI_EEENS5_IJNSY_ISI_SD_EENSY_INS5_IJNSA_ILi32EEESB_EEENS5_IJSD_SG_EEEEEEEESK_SL_SK_SL_NS1K_6fusion15FusionCallbacksIS1O_NS1W_17LinearCombinationISK_fSK_fLNS_15FloatRoundStyleE2EEES1P_S1V_JEEENS4_5SM1004TMEM4LOAD26SM100_TMEM_LOAD_32dp32b32xENS4_13SM90_TMA_LOADENS17_INS18_ILi1ELi4ELi3EEES1B_NSY_INS5_IJS1C_S1R_EEENS5_IJS1R_SD_EEEEEEENS4_39AutoVectorizingCopyWithAssumedAlignmentILi128EEENS4_14SM90_TMA_STOREES2B_S2D_S2D_EEEvvEEEEvNT_6ParamsE --------------------------
	.section	.nv.constant0._ZN7cutlass13device_kernelINS_4gemm6kernel13GemmUniversalIN4cute5tupleIJiiiiEEENS1_10collective13CollectiveMmaINS1_35MainloopSm100TmaUmmaWarpSpecializedILi16ELi2ELi4ENS5_IJNS4_1CILi2EEENSA_ILi4EEENSA_ILi1EEEEEEEENS5_IJNSA_ILi128EEENSA_ILi256EEENSA_ILi64EEEEEENS_12float_e5m2_tENS5_IJlSD_lEEESK_SL_NS4_8TiledMMAINS4_8MMA_AtomIJNS4_10MMA_TraitsINS4_25SM100_MMA_F8F6F4_2x1SM_SSEJSK_SK_fSG_SH_NS4_17integral_constantINS4_4UMMA5MajorELSS_0EEEST_NSQ_INSR_7ScaleInELSU_0EEESV_EEEEEENS4_6LayoutINS5_IJSD_SD_SD_EEENS5_IJNSA_ILi0EEES10_S10_EEEEENS5_IJNS4_10UnderscoreES13_S13_EEEEENS4_28SM100_TMA_2SM_LOAD_MULTICASTENS4_14ComposedLayoutINS4_7SwizzleILi2ELi4ELi3EEENS4_18smem_ptr_flag_bitsILi8EEENSY_INS5_IJNSA_ILi8EEESI_EEENS5_IJSI_SD_EEEEEEEvNS4_8identityENS4_18SM100_TMA_2SM_LOADES1G_vS1H_EENS_8epilogue10collective18CollectiveEpilogueINS1K_23Sm100TmaWarpSpecializedILi4ELi2ELi32ELb0ELb0EEEJNS5_IJSI_SH_SI_EEENS5_IJNSY_ISI_SD_EENSY_INS5_IJNSA_ILi32EEESB_EEENS5_IJSD_SG_EEEEEEEESK_SL_SK_SL_NS1K_6fusion15FusionCallbacksIS1O_NS1W_17LinearCombinationISK_fSK_fLNS_15FloatRoundStyleE2EEES1P_S1V_JEEENS4_5SM1004TMEM4LOAD26SM100_TMEM_LOAD_32dp32b32xENS4_13SM90_TMA_LOADENS17_INS18_ILi1ELi4ELi3EEES1B_NSY_INS5_IJS1C_S1R_EEENS5_IJS1R_SD_EEEEEEENS4_39AutoVectorizingCopyWithAssumedAlignmentILi128EEENS4_14SM90_TMA_STOREES2B_S2D_S2D_EEEvvEEEEvNT_6ParamsE,"a",@progbits
	.sectionflags	@""
	.align	4
.nv.constant0._ZN7cutlass13device_kernelINS_4gemm6kernel13GemmUniversalIN4cute5tupleIJiiiiEEENS1_10collective13CollectiveMmaINS1_35MainloopSm100TmaUmmaWarpSpecializedILi16ELi2ELi4ENS5_IJNS4_1CILi2EEENSA_ILi4EEENSA_ILi1EEEEEEEENS5_IJNSA_ILi128EEENSA_ILi256EEENSA_ILi64EEEEEENS_12float_e5m2_tENS5_IJlSD_lEEESK_SL_NS4_8TiledMMAINS4_8MMA_AtomIJNS4_10MMA_TraitsINS4_25SM100_MMA_F8F6F4_2x1SM_SSEJSK_SK_fSG_SH_NS4_17integral_constantINS4_4UMMA5MajorELSS_0EEEST_NSQ_INSR_7ScaleInELSU_0EEESV_EEEEEENS4_6LayoutINS5_IJSD_SD_SD_EEENS5_IJNSA_ILi0EEES10_S10_EEEEENS5_IJNS4_10UnderscoreES13_S13_EEEEENS4_28SM100_TMA_2SM_LOAD_MULTICASTENS4_14ComposedLayoutINS4_7SwizzleILi2ELi4ELi3EEENS4_18smem_ptr_flag_bitsILi8EEENSY_INS5_IJNSA_ILi8EEESI_EEENS5_IJSI_SD_EEEEEEEvNS4_8identityENS4_18SM100_TMA_2SM_LOADES1G_vS1H_EENS_8epilogue10collective18CollectiveEpilogueINS1K_23Sm100TmaWarpSpecializedILi4ELi2ELi32ELb0ELb0EEEJNS5_IJSI_SH_SI_EEENS5_IJNSY_ISI_SD_EENSY_INS5_IJNSA_ILi32EEESB_EEENS5_IJSD_SG_EEEEEEEESK_SL_SK_SL_NS1K_6fusion15FusionCallbacksIS1O_NS1W_17LinearCombinationISK_fSK_fLNS_15FloatRoundStyleE2EEES1P_S1V_JEEENS4_5SM1004TMEM4LOAD26SM100_TMEM_LOAD_32dp32b32xENS4_13SM90_TMA_LOADENS17_INS18_ILi1ELi4ELi3EEES1B_NSY_INS5_IJS1C_S1R_EEENS5_IJS1R_SD_EEEEEEENS4_39AutoVectorizingCopyWithAssumedAlignmentILi128EEENS4_14SM90_TMA_STOREES2B_S2D_S2D_EEEvvEEEEvNT_6ParamsE:
	.zero		2944


//--------------------- SYMBOLS --------------------------

	.type		.nv.reservedSmem.offset0,@object
	.size		.nv.reservedSmem.offset0,0x4
	.type		.nv.reservedSmem.cap,@object
	.size		.nv.reservedSmem.cap,0x4
	.type		__assertfail,@function
